//
// Generated by NVIDIA NVVM Compiler
//
// Compiler Build ID: CL-36424714
// Cuda compilation tools, release 13.0, V13.0.88
// Based on NVVM 20.0.0
//

.version 9.0
.target sm_100
.address_size 64

	// .globl	__attn_f64
.extern .func  (.param .b64 func_retval0) malloc
(
	.param .b64 malloc_param_0
)
;
.extern .shared .align 16 .b8 sram[];

.visible .entry __attn_f64(
	.param .u64 .ptr .align 1 __attn_f64_param_0,
	.param .u64 .ptr .align 1 __attn_f64_param_1,
	.param .u64 .ptr .align 1 __attn_f64_param_2,
	.param .u64 .ptr .align 1 __attn_f64_param_3,
	.param .u64 .ptr .align 1 __attn_f64_param_4,
	.param .u64 .ptr .align 1 __attn_f64_param_5,
	.param .u64 .ptr .align 1 __attn_f64_param_6,
	.param .u64 __attn_f64_param_7,
	.param .u64 .ptr .align 1 __attn_f64_param_8,
	.param .u64 __attn_f64_param_9,
	.param .u64 __attn_f64_param_10,
	.param .u64 __attn_f64_param_11,
	.param .u64 __attn_f64_param_12,
	.param .u64 .ptr .align 1 __attn_f64_param_13,
	.param .u64 .ptr .align 1 __attn_f64_param_14,
	.param .u64 .ptr .align 1 __attn_f64_param_15,
	.param .f32 __attn_f64_param_16
)
{
	.reg .pred 	%p<115>;
	.reg .b16 	%rs<27>;
	.reg .b32 	%r<248>;
	.reg .b32 	%f<10>;
	.reg .b64 	%rd<335>;
	.reg .b64 	%fd<503>;

	ld.param.u64 	%rd140, [__attn_f64_param_0];
	ld.param.u64 	%rd141, [__attn_f64_param_1];
	ld.param.u64 	%rd142, [__attn_f64_param_2];
	ld.param.u64 	%rd143, [__attn_f64_param_3];
	ld.param.u64 	%rd144, [__attn_f64_param_4];
	ld.param.u64 	%rd145, [__attn_f64_param_5];
	ld.param.u64 	%rd153, [__attn_f64_param_6];
	ld.param.u64 	%rd146, [__attn_f64_param_7];
	ld.param.u64 	%rd147, [__attn_f64_param_8];
	ld.param.u64 	%rd148, [__attn_f64_param_9];
	ld.param.u64 	%rd149, [__attn_f64_param_10];
	ld.param.u64 	%rd150, [__attn_f64_param_13];
	ld.param.u64 	%rd151, [__attn_f64_param_14];
	ld.param.u64 	%rd152, [__attn_f64_param_15];
	ld.param.f32 	%f5, [__attn_f64_param_16];
	cvta.to.global.u64 	%rd154, %rd153;
	mov.u32 	%r1, %ctaid.y;
	mov.u32 	%r21, %ctaid.x;
	cvt.u64.u32 	%rd1, %r21;
	mov.u32 	%r22, %ntid.x;
	cvt.u64.u32 	%rd2, %r22;
	mov.u32 	%r23, %tid.x;
	cvt.u64.u32 	%rd3, %r23;
	mul.wide.u32 	%rd155, %r1, 8;
	add.s64 	%rd156, %rd154, %rd155;
	ld.global.u64 	%rd4, [%rd156];
	add.s64 	%rd157, %rd2, %rd4;
	add.s64 	%rd5, %rd157, -1;
	and.b64  	%rd158, %rd5, -4294967296;
	setp.ne.s64 	%p1, %rd158, 0;
	@%p1 bra 	$L__BB0_2;
	cvt.u32.u64 	%r24, %rd2;
	cvt.u32.u64 	%r25, %rd5;
	div.u32 	%r26, %r25, %r24;
	cvt.u64.u32 	%rd300, %r26;
	bra.uni 	$L__BB0_3;
$L__BB0_2:
	div.u64 	%rd300, %rd5, %rd2;
$L__BB0_3:
	cvta.to.global.u64 	%rd159, %rd147;
	add.s64 	%rd161, %rd159, %rd155;
	ld.global.u64 	%rd9, [%rd161];
	cvta.to.global.u64 	%rd162, %rd150;
	add.s64 	%rd163, %rd162, %rd155;
	ld.global.u64 	%rd10, [%rd163];
	cvta.to.global.u64 	%rd164, %rd151;
	add.s64 	%rd165, %rd164, %rd155;
	ld.global.u64 	%rd11, [%rd165];
	cvta.to.global.u64 	%rd166, %rd152;
	add.s64 	%rd167, %rd166, %rd155;
	ld.global.u64 	%rd12, [%rd167];
	cvt.u32.u64 	%r27, %rd146;
	cvt.u32.u64 	%r28, %rd148;
	mul.lo.s32 	%r2, %r28, %r27;
	shl.b32 	%r29, %r2, 3;
	mov.u32 	%r30, sram;
	add.s32 	%r3, %r30, %r29;
	cvta.to.global.u64 	%rd168, %rd141;
	add.s64 	%rd169, %rd168, %rd155;
	ld.global.u64 	%rd13, [%rd169];
	cvta.to.global.u64 	%rd170, %rd142;
	add.s64 	%rd171, %rd170, %rd155;
	ld.global.u64 	%rd14, [%rd171];
	cvta.to.global.u64 	%rd172, %rd143;
	add.s64 	%rd173, %rd172, %rd155;
	ld.global.u64 	%rd15, [%rd173];
	cvta.to.global.u64 	%rd174, %rd144;
	add.s64 	%rd175, %rd174, %rd155;
	ld.global.u64 	%rd16, [%rd175];
	cvta.to.global.u64 	%rd176, %rd145;
	add.s64 	%rd177, %rd176, %rd155;
	ld.global.u64 	%rd17, [%rd177];
	cvta.to.global.u64 	%rd178, %rd140;
	add.s64 	%rd18, %rd178, %rd155;
	mul.lo.s64 	%rd19, %rd4, %rd1;
	setp.lt.u64 	%p2, %rd5, %rd2;
	@%p2 bra 	$L__BB0_183;
	ld.global.u64 	%rd20, [%rd18];
	shl.b64 	%rd21, %rd146, 3;
	mul.lo.s64 	%rd22, %rd9, %rd148;
	shl.b64 	%rd23, %rd148, 3;
	cvt.f64.f32 	%fd1, %f5;
	add.s64 	%rd24, %rd146, -1;
	and.b64  	%rd25, %rd146, 7;
	add.s64 	%rd26, %rd25, -1;
	and.b64  	%rd27, %rd146, 3;
	add.s64 	%rd28, %rd27, -1;
	and.b64  	%rd29, %rd146, 15;
	add.s64 	%rd30, %rd29, -1;
	and.b64  	%rd31, %rd148, 7;
	add.s64 	%rd32, %rd31, -1;
	and.b64  	%rd33, %rd148, 3;
	and.b64  	%rd34, %rd146, -8;
	and.b64  	%rd35, %rd146, 1;
	and.b64  	%rd36, %rd146, -16;
	and.b64  	%rd37, %rd148, -4;
	mul.f64 	%fd2, %fd1, 0d0000000000000000;
	and.b64  	%rd38, %rd148, 1;
	and.b64  	%rd39, %rd148, -2;
	and.b64  	%rd40, %rd148, -8;
	max.u64 	%rd41, %rd300, 1;
	mul.lo.s64 	%rd42, %rd19, %rd146;
	mov.b64 	%rd301, 0;
	cvt.u32.u64 	%r31, %rd149;
	cvt.u32.u64 	%r32, %rd1;
	div.u32 	%r33, %r32, %r31;
	cvt.u32.u64 	%r34, %rd148;
$L__BB0_5:
	mad.lo.s64 	%rd44, %rd301, %rd2, %rd3;
	setp.ge.u64 	%p3, %rd44, %rd4;
	@%p3 bra 	$L__BB0_182;
	setp.eq.s64 	%p4, %rd9, 0;
	mad.lo.s64 	%rd180, %rd4, %rd1, %rd44;
	shl.b64 	%rd181, %rd180, 3;
	add.s64 	%rd45, %rd16, %rd181;
	ld.f64 	%fd451, [%rd45];
	add.s64 	%rd46, %rd17, %rd181;
	ld.f64 	%fd450, [%rd46];
	mad.lo.s64 	%rd47, %rd44, %rd146, %rd42;
	@%p4 bra 	$L__BB0_181;
	mul.lo.s64 	%rd48, %rd22, %rd44;
	mov.b64 	%rd302, 0;
	bra.uni 	$L__BB0_9;
$L__BB0_8:
	setp.eq.s64 	%p113, %rd302, %rd9;
	@%p113 bra 	$L__BB0_181;
$L__BB0_9:
	mov.f64 	%fd6, %fd451;
	mov.f64 	%fd5, %fd450;
	mov.u64 	%rd49, %rd302;
	add.s64 	%rd302, %rd49, 1;
	mul.lo.s64 	%rd52, %rd49, %rd148;
	add.s64 	%rd51, %rd52, %rd148;
	add.s64 	%rd305, %rd52, %rd3;
	setp.ge.u64 	%p5, %rd305, %rd51;
	@%p5 bra 	$L__BB0_30;
	and.b64  	%rd183, %rd149, -4294967296;
	setp.ne.s64 	%p6, %rd183, 0;
	@%p6 bra 	$L__BB0_12;
	cvt.u64.u32 	%rd303, %r33;
	bra.uni 	$L__BB0_13;
$L__BB0_12:
	div.u64 	%rd303, %rd1, %rd149;
$L__BB0_13:
	setp.eq.s64 	%p7, %rd146, 0;
	@%p7 bra 	$L__BB0_30;
	mul.lo.s64 	%rd57, %rd303, %rd12;
	mov.u64 	%rd304, %rd3;
$L__BB0_15:
	or.b64  	%rd184, %rd305, %rd148;
	and.b64  	%rd185, %rd184, -4294967296;
	setp.ne.s64 	%p8, %rd185, 0;
	@%p8 bra 	$L__BB0_17;
	cvt.u32.u64 	%r35, %rd305;
	div.u32 	%r36, %r35, %r34;
	mul.lo.s32 	%r37, %r36, %r34;
	sub.s32 	%r38, %r35, %r37;
	cvt.u64.u32 	%rd306, %r36;
	cvt.u64.u32 	%rd307, %r38;
	bra.uni 	$L__BB0_18;
$L__BB0_17:
	div.u64 	%rd306, %rd305, %rd148;
	mul.lo.s64 	%rd186, %rd306, %rd148;
	sub.s64 	%rd307, %rd305, %rd186;
$L__BB0_18:
	setp.lt.u64 	%p9, %rd24, 7;
	shl.b64 	%rd188, %rd306, 3;
	add.s64 	%rd189, %rd20, %rd188;
	ld.u64 	%rd190, [%rd189];
	mad.lo.s64 	%rd191, %rd307, %rd10, %rd57;
	add.s64 	%rd66, %rd190, %rd191;
	mul.lo.s64 	%rd67, %rd304, %rd146;
	mov.b64 	%rd311, 0;
	@%p9 bra 	$L__BB0_21;
	cvt.u32.u64 	%r39, %rd67;
	shl.b32 	%r40, %r39, 3;
	mov.u32 	%r41, sram;
	add.s32 	%r247, %r41, %r40;
	mov.b64 	%rd309, 0;
	mov.u64 	%rd308, %rd34;
$L__BB0_20:
	.pragma "nounroll";
	shl.b64 	%rd193, %rd309, 3;
	add.s64 	%rd194, %rd66, %rd193;
	ld.f64 	%fd103, [%rd194];
	st.shared.f64 	[%r247], %fd103;
	add.s64 	%rd195, %rd194, %rd11;
	ld.f64 	%fd104, [%rd195];
	add.s32 	%r42, %r247, %r29;
	st.shared.f64 	[%r42], %fd104;
	ld.f64 	%fd105, [%rd194+8];
	st.shared.f64 	[%r247+8], %fd105;
	ld.f64 	%fd106, [%rd195+8];
	st.shared.f64 	[%r42+8], %fd106;
	ld.f64 	%fd107, [%rd194+16];
	st.shared.f64 	[%r247+16], %fd107;
	ld.f64 	%fd108, [%rd195+16];
	st.shared.f64 	[%r42+16], %fd108;
	ld.f64 	%fd109, [%rd194+24];
	st.shared.f64 	[%r247+24], %fd109;
	ld.f64 	%fd110, [%rd195+24];
	st.shared.f64 	[%r42+24], %fd110;
	ld.f64 	%fd111, [%rd194+32];
	st.shared.f64 	[%r247+32], %fd111;
	ld.f64 	%fd112, [%rd195+32];
	st.shared.f64 	[%r42+32], %fd112;
	ld.f64 	%fd113, [%rd194+40];
	st.shared.f64 	[%r247+40], %fd113;
	ld.f64 	%fd114, [%rd195+40];
	st.shared.f64 	[%r42+40], %fd114;
	ld.f64 	%fd115, [%rd194+48];
	st.shared.f64 	[%r247+48], %fd115;
	ld.f64 	%fd116, [%rd195+48];
	st.shared.f64 	[%r42+48], %fd116;
	ld.f64 	%fd117, [%rd194+56];
	st.shared.f64 	[%r247+56], %fd117;
	ld.f64 	%fd118, [%rd195+56];
	st.shared.f64 	[%r42+56], %fd118;
	add.s64 	%rd309, %rd309, 8;
	add.s64 	%rd308, %rd308, -8;
	add.s32 	%r247, %r247, 64;
	setp.ne.s64 	%p10, %rd308, 0;
	mov.u64 	%rd311, %rd34;
	@%p10 bra 	$L__BB0_20;
$L__BB0_21:
	setp.eq.s64 	%p11, %rd25, 0;
	@%p11 bra 	$L__BB0_29;
	setp.lt.u64 	%p12, %rd26, 3;
	@%p12 bra 	$L__BB0_24;
	shl.b64 	%rd196, %rd311, 3;
	add.s64 	%rd197, %rd66, %rd196;
	ld.f64 	%fd119, [%rd197];
	cvt.u32.u64 	%r43, %rd67;
	cvt.u32.u64 	%r44, %rd311;
	add.s32 	%r45, %r44, %r43;
	shl.b32 	%r46, %r45, 3;
	mov.u32 	%r47, sram;
	add.s32 	%r48, %r47, %r46;
	st.shared.f64 	[%r48], %fd119;
	add.s64 	%rd198, %rd197, %rd11;
	ld.f64 	%fd120, [%rd198];
	add.s32 	%r49, %r3, %r46;
	st.shared.f64 	[%r49], %fd120;
	ld.f64 	%fd121, [%rd197+8];
	st.shared.f64 	[%r48+8], %fd121;
	ld.f64 	%fd122, [%rd198+8];
	st.shared.f64 	[%r49+8], %fd122;
	ld.f64 	%fd123, [%rd197+16];
	st.shared.f64 	[%r48+16], %fd123;
	ld.f64 	%fd124, [%rd198+16];
	st.shared.f64 	[%r49+16], %fd124;
	ld.f64 	%fd125, [%rd197+24];
	st.shared.f64 	[%r48+24], %fd125;
	ld.f64 	%fd126, [%rd198+24];
	st.shared.f64 	[%r49+24], %fd126;
	add.s64 	%rd311, %rd311, 4;
$L__BB0_24:
	setp.eq.s64 	%p13, %rd27, 0;
	@%p13 bra 	$L__BB0_29;
	setp.eq.s64 	%p14, %rd28, 0;
	@%p14 bra 	$L__BB0_27;
	shl.b64 	%rd199, %rd311, 3;
	add.s64 	%rd200, %rd66, %rd199;
	ld.f64 	%fd127, [%rd200];
	cvt.u32.u64 	%r50, %rd67;
	cvt.u32.u64 	%r51, %rd311;
	add.s32 	%r52, %r51, %r50;
	shl.b32 	%r53, %r52, 3;
	mov.u32 	%r54, sram;
	add.s32 	%r55, %r54, %r53;
	st.shared.f64 	[%r55], %fd127;
	add.s64 	%rd201, %rd200, %rd11;
	ld.f64 	%fd128, [%rd201];
	add.s32 	%r56, %r3, %r53;
	st.shared.f64 	[%r56], %fd128;
	ld.f64 	%fd129, [%rd200+8];
	st.shared.f64 	[%r55+8], %fd129;
	ld.f64 	%fd130, [%rd201+8];
	st.shared.f64 	[%r56+8], %fd130;
	add.s64 	%rd311, %rd311, 2;
$L__BB0_27:
	setp.eq.s64 	%p15, %rd35, 0;
	@%p15 bra 	$L__BB0_29;
	shl.b64 	%rd202, %rd311, 3;
	add.s64 	%rd203, %rd66, %rd202;
	ld.f64 	%fd131, [%rd203];
	cvt.u32.u64 	%r57, %rd67;
	cvt.u32.u64 	%r58, %rd311;
	add.s32 	%r59, %r58, %r57;
	shl.b32 	%r60, %r59, 3;
	mov.u32 	%r61, sram;
	add.s32 	%r62, %r61, %r60;
	st.shared.f64 	[%r62], %fd131;
	add.s64 	%rd204, %rd203, %rd11;
	ld.f64 	%fd132, [%rd204];
	add.s32 	%r63, %r3, %r60;
	st.shared.f64 	[%r63], %fd132;
$L__BB0_29:
	add.s64 	%rd305, %rd305, %rd2;
	add.s64 	%rd304, %rd304, %rd2;
	setp.lt.u64 	%p16, %rd305, %rd51;
	@%p16 bra 	$L__BB0_15;
$L__BB0_30:
	setp.eq.s64 	%p17, %rd146, 0;
	bar.sync 	0;
	{ // callseq 0, 0
	.param .b64 param0;
	st.param.b64 	[param0], %rd21;
	.param .b64 retval0;
	call.uni (retval0), 
	malloc, 
	(
	param0
	);
	ld.param.b64 	%rd205, [retval0];
	} // callseq 0
	add.s64 	%rd80, %rd52, %rd48;
	@%p17 bra 	$L__BB0_44;
	setp.lt.u64 	%p18, %rd24, 15;
	mov.b64 	%rd315, 0;
	@%p18 bra 	$L__BB0_34;
	mov.b64 	%rd313, 0;
$L__BB0_33:
	.pragma "nounroll";
	add.s64 	%rd208, %rd47, %rd313;
	shl.b64 	%rd209, %rd208, 3;
	add.s64 	%rd210, %rd13, %rd209;
	ld.f64 	%fd133, [%rd210];
	shl.b64 	%rd211, %rd313, 3;
	add.s64 	%rd212, %rd205, %rd211;
	st.f64 	[%rd212], %fd133;
	ld.f64 	%fd134, [%rd210+8];
	st.f64 	[%rd212+8], %fd134;
	ld.f64 	%fd135, [%rd210+16];
	st.f64 	[%rd212+16], %fd135;
	ld.f64 	%fd136, [%rd210+24];
	st.f64 	[%rd212+24], %fd136;
	ld.f64 	%fd137, [%rd210+32];
	st.f64 	[%rd212+32], %fd137;
	ld.f64 	%fd138, [%rd210+40];
	st.f64 	[%rd212+40], %fd138;
	ld.f64 	%fd139, [%rd210+48];
	st.f64 	[%rd212+48], %fd139;
	ld.f64 	%fd140, [%rd210+56];
	st.f64 	[%rd212+56], %fd140;
	ld.f64 	%fd141, [%rd210+64];
	st.f64 	[%rd212+64], %fd141;
	ld.f64 	%fd142, [%rd210+72];
	st.f64 	[%rd212+72], %fd142;
	ld.f64 	%fd143, [%rd210+80];
	st.f64 	[%rd212+80], %fd143;
	ld.f64 	%fd144, [%rd210+88];
	st.f64 	[%rd212+88], %fd144;
	ld.f64 	%fd145, [%rd210+96];
	st.f64 	[%rd212+96], %fd145;
	ld.f64 	%fd146, [%rd210+104];
	st.f64 	[%rd212+104], %fd146;
	ld.f64 	%fd147, [%rd210+112];
	st.f64 	[%rd212+112], %fd147;
	ld.f64 	%fd148, [%rd210+120];
	st.f64 	[%rd212+120], %fd148;
	add.s64 	%rd313, %rd313, 16;
	setp.ne.s64 	%p19, %rd313, %rd36;
	mov.u64 	%rd315, %rd36;
	@%p19 bra 	$L__BB0_33;
$L__BB0_34:
	setp.eq.s64 	%p20, %rd29, 0;
	@%p20 bra 	$L__BB0_44;
	setp.lt.u64 	%p21, %rd30, 7;
	@%p21 bra 	$L__BB0_37;
	add.s64 	%rd213, %rd47, %rd315;
	shl.b64 	%rd214, %rd213, 3;
	add.s64 	%rd215, %rd13, %rd214;
	ld.f64 	%fd149, [%rd215];
	shl.b64 	%rd216, %rd315, 3;
	add.s64 	%rd217, %rd205, %rd216;
	st.f64 	[%rd217], %fd149;
	ld.f64 	%fd150, [%rd215+8];
	st.f64 	[%rd217+8], %fd150;
	ld.f64 	%fd151, [%rd215+16];
	st.f64 	[%rd217+16], %fd151;
	ld.f64 	%fd152, [%rd215+24];
	st.f64 	[%rd217+24], %fd152;
	ld.f64 	%fd153, [%rd215+32];
	st.f64 	[%rd217+32], %fd153;
	ld.f64 	%fd154, [%rd215+40];
	st.f64 	[%rd217+40], %fd154;
	ld.f64 	%fd155, [%rd215+48];
	st.f64 	[%rd217+48], %fd155;
	ld.f64 	%fd156, [%rd215+56];
	st.f64 	[%rd217+56], %fd156;
	add.s64 	%rd315, %rd315, 8;
$L__BB0_37:
	setp.eq.s64 	%p22, %rd25, 0;
	@%p22 bra 	$L__BB0_44;
	setp.lt.u64 	%p23, %rd26, 3;
	@%p23 bra 	$L__BB0_40;
	add.s64 	%rd218, %rd47, %rd315;
	shl.b64 	%rd219, %rd218, 3;
	add.s64 	%rd220, %rd13, %rd219;
	ld.f64 	%fd157, [%rd220];
	shl.b64 	%rd221, %rd315, 3;
	add.s64 	%rd222, %rd205, %rd221;
	st.f64 	[%rd222], %fd157;
	ld.f64 	%fd158, [%rd220+8];
	st.f64 	[%rd222+8], %fd158;
	ld.f64 	%fd159, [%rd220+16];
	st.f64 	[%rd222+16], %fd159;
	ld.f64 	%fd160, [%rd220+24];
	st.f64 	[%rd222+24], %fd160;
	add.s64 	%rd315, %rd315, 4;
$L__BB0_40:
	setp.eq.s64 	%p24, %rd27, 0;
	@%p24 bra 	$L__BB0_44;
	setp.eq.s64 	%p25, %rd27, 1;
	add.s64 	%rd223, %rd47, %rd315;
	shl.b64 	%rd224, %rd223, 3;
	add.s64 	%rd88, %rd13, %rd224;
	ld.f64 	%fd161, [%rd88];
	shl.b64 	%rd225, %rd315, 3;
	add.s64 	%rd89, %rd205, %rd225;
	st.f64 	[%rd89], %fd161;
	@%p25 bra 	$L__BB0_44;
	setp.eq.s64 	%p26, %rd27, 2;
	ld.f64 	%fd162, [%rd88+8];
	st.f64 	[%rd89+8], %fd162;
	@%p26 bra 	$L__BB0_44;
	ld.f64 	%fd163, [%rd88+16];
	st.f64 	[%rd89+16], %fd163;
$L__BB0_44:
	add.s64 	%rd90, %rd15, %rd80;
	setp.eq.s64 	%p27, %rd148, 0;
	{ // callseq 1, 0
	.param .b64 param0;
	st.param.b64 	[param0], %rd23;
	.param .b64 retval0;
	call.uni (retval0), 
	malloc, 
	(
	param0
	);
	ld.param.b64 	%rd226, [retval0];
	} // callseq 1
	mov.f64 	%fd456, 0dFFF0000000000000;
	@%p27 bra 	$L__BB0_99;
	@%p17 bra 	$L__BB0_49;
	mov.f64 	%fd456, 0dFFF0000000000000;
	mov.b64 	%rd319, 0;
$L__BB0_47:
	add.s64 	%rd228, %rd90, %rd319;
	ld.u8 	%rs1, [%rd228];
	setp.ne.s16 	%p29, %rs1, 0;
	@%p29 bra 	$L__BB0_83;
	shl.b64 	%rd239, %rd319, 3;
	add.s64 	%rd240, %rd226, %rd239;
	mov.b64 	%rd241, -4503599627370496;
	st.u64 	[%rd240], %rd241;
	bra.uni 	$L__BB0_98;
$L__BB0_49:
	setp.lt.u64 	%p41, %rd148, 4;
	mov.f64 	%fd456, 0dFFF0000000000000;
	mov.b64 	%rd318, 0;
	@%p41 bra 	$L__BB0_68;
	mov.f64 	%fd456, 0dFFF0000000000000;
	mov.b64 	%rd317, 0;
$L__BB0_51:
	add.s64 	%rd93, %rd90, %rd317;
	ld.u8 	%rs2, [%rd93];
	setp.eq.s16 	%p42, %rs2, 0;
	shl.b64 	%rd244, %rd317, 3;
	add.s64 	%rd94, %rd226, %rd244;
	@%p42 bra 	$L__BB0_54;
	st.f64 	[%rd94], %fd2;
	setp.leu.f64 	%p43, %fd2, %fd456;
	@%p43 bra 	$L__BB0_55;
	mov.f64 	%fd456, %fd2;
	bra.uni 	$L__BB0_55;
$L__BB0_54:
	mov.b64 	%rd245, -4503599627370496;
	st.u64 	[%rd94], %rd245;
$L__BB0_55:
	ld.u8 	%rs3, [%rd93+1];
	setp.eq.s16 	%p44, %rs3, 0;
	@%p44 bra 	$L__BB0_58;
	st.f64 	[%rd94+8], %fd2;
	setp.leu.f64 	%p45, %fd2, %fd456;
	@%p45 bra 	$L__BB0_59;
	mov.f64 	%fd456, %fd2;
	bra.uni 	$L__BB0_59;
$L__BB0_58:
	mov.b64 	%rd246, -4503599627370496;
	st.u64 	[%rd94+8], %rd246;
$L__BB0_59:
	ld.u8 	%rs4, [%rd93+2];
	setp.eq.s16 	%p46, %rs4, 0;
	@%p46 bra 	$L__BB0_62;
	st.f64 	[%rd94+16], %fd2;
	setp.leu.f64 	%p47, %fd2, %fd456;
	@%p47 bra 	$L__BB0_63;
	mov.f64 	%fd456, %fd2;
	bra.uni 	$L__BB0_63;
$L__BB0_62:
	mov.b64 	%rd247, -4503599627370496;
	st.u64 	[%rd94+16], %rd247;
$L__BB0_63:
	ld.u8 	%rs5, [%rd93+3];
	setp.eq.s16 	%p48, %rs5, 0;
	@%p48 bra 	$L__BB0_66;
	st.f64 	[%rd94+24], %fd2;
	setp.leu.f64 	%p49, %fd2, %fd456;
	@%p49 bra 	$L__BB0_67;
	mov.f64 	%fd456, %fd2;
	bra.uni 	$L__BB0_67;
$L__BB0_66:
	mov.b64 	%rd248, -4503599627370496;
	st.u64 	[%rd94+24], %rd248;
$L__BB0_67:
	add.s64 	%rd317, %rd317, 4;
	setp.ne.s64 	%p50, %rd317, %rd37;
	mov.u64 	%rd318, %rd37;
	@%p50 bra 	$L__BB0_51;
$L__BB0_68:
	setp.eq.s64 	%p51, %rd33, 0;
	@%p51 bra 	$L__BB0_99;
	add.s64 	%rd97, %rd90, %rd318;
	ld.u8 	%rs6, [%rd97];
	setp.eq.s16 	%p52, %rs6, 0;
	shl.b64 	%rd249, %rd318, 3;
	add.s64 	%rd98, %rd226, %rd249;
	@%p52 bra 	$L__BB0_72;
	st.f64 	[%rd98], %fd2;
	setp.leu.f64 	%p53, %fd2, %fd456;
	@%p53 bra 	$L__BB0_73;
	mov.f64 	%fd456, %fd2;
	bra.uni 	$L__BB0_73;
$L__BB0_72:
	mov.b64 	%rd250, -4503599627370496;
	st.u64 	[%rd98], %rd250;
$L__BB0_73:
	setp.eq.s64 	%p54, %rd33, 1;
	@%p54 bra 	$L__BB0_99;
	ld.u8 	%rs7, [%rd97+1];
	setp.eq.s16 	%p55, %rs7, 0;
	@%p55 bra 	$L__BB0_77;
	st.f64 	[%rd98+8], %fd2;
	setp.leu.f64 	%p56, %fd2, %fd456;
	@%p56 bra 	$L__BB0_78;
	mov.f64 	%fd456, %fd2;
	bra.uni 	$L__BB0_78;
$L__BB0_77:
	mov.b64 	%rd251, -4503599627370496;
	st.u64 	[%rd98+8], %rd251;
$L__BB0_78:
	setp.eq.s64 	%p57, %rd33, 2;
	@%p57 bra 	$L__BB0_99;
	ld.u8 	%rs8, [%rd97+2];
	setp.eq.s16 	%p58, %rs8, 0;
	@%p58 bra 	$L__BB0_82;
	st.f64 	[%rd98+16], %fd2;
	setp.leu.f64 	%p59, %fd2, %fd456;
	@%p59 bra 	$L__BB0_99;
	mov.f64 	%fd456, %fd2;
	bra.uni 	$L__BB0_99;
$L__BB0_82:
	mov.b64 	%rd252, -4503599627370496;
	st.u64 	[%rd98+16], %rd252;
	bra.uni 	$L__BB0_99;
$L__BB0_83:
	setp.lt.u64 	%p30, %rd24, 15;
	shl.b64 	%rd230, %rd319, 3;
	add.s64 	%rd100, %rd226, %rd230;
	mov.b64 	%rd322, 0;
	st.u64 	[%rd100], %rd322;
	mul.lo.s64 	%rd101, %rd319, %rd146;
	mov.f64 	%fd466, 0d0000000000000000;
	@%p30 bra 	$L__BB0_86;
	mov.b64 	%rd320, 0;
	mov.f64 	%fd466, 0d0000000000000000;
$L__BB0_85:
	.pragma "nounroll";
	shl.b64 	%rd232, %rd320, 3;
	add.s64 	%rd233, %rd205, %rd232;
	ld.f64 	%fd168, [%rd233];
	cvt.u32.u64 	%r64, %rd101;
	cvt.u32.u64 	%r65, %rd320;
	add.s32 	%r66, %r65, %r64;
	shl.b32 	%r67, %r66, 3;
	mov.u32 	%r68, sram;
	add.s32 	%r69, %r68, %r67;
	ld.shared.f64 	%fd169, [%r69];
	fma.rn.f64 	%fd170, %fd168, %fd169, %fd466;
	st.f64 	[%rd100], %fd170;
	ld.f64 	%fd171, [%rd233+8];
	ld.shared.f64 	%fd172, [%r69+8];
	fma.rn.f64 	%fd173, %fd171, %fd172, %fd170;
	st.f64 	[%rd100], %fd173;
	ld.f64 	%fd174, [%rd233+16];
	ld.shared.f64 	%fd175, [%r69+16];
	fma.rn.f64 	%fd176, %fd174, %fd175, %fd173;
	st.f64 	[%rd100], %fd176;
	ld.f64 	%fd177, [%rd233+24];
	ld.shared.f64 	%fd178, [%r69+24];
	fma.rn.f64 	%fd179, %fd177, %fd178, %fd176;
	st.f64 	[%rd100], %fd179;
	ld.f64 	%fd180, [%rd233+32];
	ld.shared.f64 	%fd181, [%r69+32];
	fma.rn.f64 	%fd182, %fd180, %fd181, %fd179;
	st.f64 	[%rd100], %fd182;
	ld.f64 	%fd183, [%rd233+40];
	ld.shared.f64 	%fd184, [%r69+40];
	fma.rn.f64 	%fd185, %fd183, %fd184, %fd182;
	st.f64 	[%rd100], %fd185;
	ld.f64 	%fd186, [%rd233+48];
	ld.shared.f64 	%fd187, [%r69+48];
	fma.rn.f64 	%fd188, %fd186, %fd187, %fd185;
	st.f64 	[%rd100], %fd188;
	ld.f64 	%fd189, [%rd233+56];
	ld.shared.f64 	%fd190, [%r69+56];
	fma.rn.f64 	%fd191, %fd189, %fd190, %fd188;
	st.f64 	[%rd100], %fd191;
	ld.f64 	%fd192, [%rd233+64];
	ld.shared.f64 	%fd193, [%r69+64];
	fma.rn.f64 	%fd194, %fd192, %fd193, %fd191;
	st.f64 	[%rd100], %fd194;
	ld.f64 	%fd195, [%rd233+72];
	ld.shared.f64 	%fd196, [%r69+72];
	fma.rn.f64 	%fd197, %fd195, %fd196, %fd194;
	st.f64 	[%rd100], %fd197;
	ld.f64 	%fd198, [%rd233+80];
	ld.shared.f64 	%fd199, [%r69+80];
	fma.rn.f64 	%fd200, %fd198, %fd199, %fd197;
	st.f64 	[%rd100], %fd200;
	ld.f64 	%fd201, [%rd233+88];
	ld.shared.f64 	%fd202, [%r69+88];
	fma.rn.f64 	%fd203, %fd201, %fd202, %fd200;
	st.f64 	[%rd100], %fd203;
	ld.f64 	%fd204, [%rd233+96];
	ld.shared.f64 	%fd205, [%r69+96];
	fma.rn.f64 	%fd206, %fd204, %fd205, %fd203;
	st.f64 	[%rd100], %fd206;
	ld.f64 	%fd207, [%rd233+104];
	ld.shared.f64 	%fd208, [%r69+104];
	fma.rn.f64 	%fd209, %fd207, %fd208, %fd206;
	st.f64 	[%rd100], %fd209;
	ld.f64 	%fd210, [%rd233+112];
	ld.shared.f64 	%fd211, [%r69+112];
	fma.rn.f64 	%fd212, %fd210, %fd211, %fd209;
	st.f64 	[%rd100], %fd212;
	ld.f64 	%fd213, [%rd233+120];
	ld.shared.f64 	%fd214, [%r69+120];
	fma.rn.f64 	%fd466, %fd213, %fd214, %fd212;
	st.f64 	[%rd100], %fd466;
	add.s64 	%rd320, %rd320, 16;
	setp.ne.s64 	%p31, %rd320, %rd36;
	mov.u64 	%rd322, %rd36;
	@%p31 bra 	$L__BB0_85;
$L__BB0_86:
	setp.eq.s64 	%p32, %rd29, 0;
	@%p32 bra 	$L__BB0_96;
	setp.lt.u64 	%p33, %rd30, 7;
	@%p33 bra 	$L__BB0_89;
	shl.b64 	%rd234, %rd322, 3;
	add.s64 	%rd235, %rd205, %rd234;
	ld.f64 	%fd215, [%rd235];
	cvt.u32.u64 	%r70, %rd101;
	cvt.u32.u64 	%r71, %rd322;
	add.s32 	%r72, %r71, %r70;
	shl.b32 	%r73, %r72, 3;
	mov.u32 	%r74, sram;
	add.s32 	%r75, %r74, %r73;
	ld.shared.f64 	%fd216, [%r75];
	fma.rn.f64 	%fd217, %fd215, %fd216, %fd466;
	st.f64 	[%rd100], %fd217;
	ld.f64 	%fd218, [%rd235+8];
	ld.shared.f64 	%fd219, [%r75+8];
	fma.rn.f64 	%fd220, %fd218, %fd219, %fd217;
	st.f64 	[%rd100], %fd220;
	ld.f64 	%fd221, [%rd235+16];
	ld.shared.f64 	%fd222, [%r75+16];
	fma.rn.f64 	%fd223, %fd221, %fd222, %fd220;
	st.f64 	[%rd100], %fd223;
	ld.f64 	%fd224, [%rd235+24];
	ld.shared.f64 	%fd225, [%r75+24];
	fma.rn.f64 	%fd226, %fd224, %fd225, %fd223;
	st.f64 	[%rd100], %fd226;
	ld.f64 	%fd227, [%rd235+32];
	ld.shared.f64 	%fd228, [%r75+32];
	fma.rn.f64 	%fd229, %fd227, %fd228, %fd226;
	st.f64 	[%rd100], %fd229;
	ld.f64 	%fd230, [%rd235+40];
	ld.shared.f64 	%fd231, [%r75+40];
	fma.rn.f64 	%fd232, %fd230, %fd231, %fd229;
	st.f64 	[%rd100], %fd232;
	ld.f64 	%fd233, [%rd235+48];
	ld.shared.f64 	%fd234, [%r75+48];
	fma.rn.f64 	%fd235, %fd233, %fd234, %fd232;
	st.f64 	[%rd100], %fd235;
	ld.f64 	%fd236, [%rd235+56];
	ld.shared.f64 	%fd237, [%r75+56];
	fma.rn.f64 	%fd466, %fd236, %fd237, %fd235;
	st.f64 	[%rd100], %fd466;
	add.s64 	%rd322, %rd322, 8;
$L__BB0_89:
	setp.eq.s64 	%p34, %rd25, 0;
	@%p34 bra 	$L__BB0_96;
	setp.lt.u64 	%p35, %rd26, 3;
	@%p35 bra 	$L__BB0_92;
	shl.b64 	%rd236, %rd322, 3;
	add.s64 	%rd237, %rd205, %rd236;
	ld.f64 	%fd238, [%rd237];
	cvt.u32.u64 	%r76, %rd101;
	cvt.u32.u64 	%r77, %rd322;
	add.s32 	%r78, %r77, %r76;
	shl.b32 	%r79, %r78, 3;
	mov.u32 	%r80, sram;
	add.s32 	%r81, %r80, %r79;
	ld.shared.f64 	%fd239, [%r81];
	fma.rn.f64 	%fd240, %fd238, %fd239, %fd466;
	st.f64 	[%rd100], %fd240;
	ld.f64 	%fd241, [%rd237+8];
	ld.shared.f64 	%fd242, [%r81+8];
	fma.rn.f64 	%fd243, %fd241, %fd242, %fd240;
	st.f64 	[%rd100], %fd243;
	ld.f64 	%fd244, [%rd237+16];
	ld.shared.f64 	%fd245, [%r81+16];
	fma.rn.f64 	%fd246, %fd244, %fd245, %fd243;
	st.f64 	[%rd100], %fd246;
	ld.f64 	%fd247, [%rd237+24];
	ld.shared.f64 	%fd248, [%r81+24];
	fma.rn.f64 	%fd466, %fd247, %fd248, %fd246;
	st.f64 	[%rd100], %fd466;
	add.s64 	%rd322, %rd322, 4;
$L__BB0_92:
	setp.eq.s64 	%p36, %rd27, 0;
	@%p36 bra 	$L__BB0_96;
	setp.eq.s64 	%p37, %rd27, 1;
	shl.b64 	%rd238, %rd322, 3;
	add.s64 	%rd109, %rd205, %rd238;
	ld.f64 	%fd249, [%rd109];
	cvt.u32.u64 	%r82, %rd101;
	cvt.u32.u64 	%r83, %rd322;
	add.s32 	%r84, %r83, %r82;
	shl.b32 	%r85, %r84, 3;
	mov.u32 	%r86, sram;
	add.s32 	%r8, %r86, %r85;
	ld.shared.f64 	%fd250, [%r8];
	fma.rn.f64 	%fd466, %fd249, %fd250, %fd466;
	st.f64 	[%rd100], %fd466;
	@%p37 bra 	$L__BB0_96;
	setp.eq.s64 	%p38, %rd27, 2;
	ld.f64 	%fd251, [%rd109+8];
	ld.shared.f64 	%fd252, [%r8+8];
	fma.rn.f64 	%fd466, %fd251, %fd252, %fd466;
	st.f64 	[%rd100], %fd466;
	@%p38 bra 	$L__BB0_96;
	ld.f64 	%fd253, [%rd109+16];
	ld.shared.f64 	%fd254, [%r8+16];
	fma.rn.f64 	%fd466, %fd253, %fd254, %fd466;
$L__BB0_96:
	mul.f64 	%fd28, %fd466, %fd1;
	st.f64 	[%rd100], %fd28;
	setp.leu.f64 	%p39, %fd28, %fd456;
	@%p39 bra 	$L__BB0_98;
	mov.f64 	%fd456, %fd28;
$L__BB0_98:
	add.s64 	%rd319, %rd319, 1;
	setp.ne.s64 	%p40, %rd319, %rd148;
	@%p40 bra 	$L__BB0_47;
$L__BB0_99:
	max.f64 	%fd451, %fd6, %fd456;
	mov.f64 	%fd469, 0d0000000000000000;
	@%p27 bra 	$L__BB0_122;
	setp.eq.s64 	%p61, %rd148, 1;
	mov.f64 	%fd469, 0d0000000000000000;
	mov.b64 	%rd325, 0;
	@%p61 bra 	$L__BB0_115;
	mov.f64 	%fd469, 0d0000000000000000;
	mov.b64 	%rd324, 0;
$L__BB0_102:
	add.s64 	%rd112, %rd90, %rd324;
	ld.u8 	%rs9, [%rd112];
	setp.eq.s16 	%p62, %rs9, 0;
	shl.b64 	%rd255, %rd324, 3;
	add.s64 	%rd113, %rd226, %rd255;
	@%p62 bra 	$L__BB0_107;
	ld.f64 	%fd262, [%rd113];
	sub.f64 	%fd33, %fd262, %fd451;
	fma.rn.f64 	%fd263, %fd33, 0d3FF71547652B82FE, 0d4338000000000000;
	{
	.reg .b32 %temp; 
	mov.b64 	{%r9, %temp}, %fd263;
	}
	mov.f64 	%fd264, 0dC338000000000000;
	add.rn.f64 	%fd265, %fd263, %fd264;
	fma.rn.f64 	%fd266, %fd265, 0dBFE62E42FEFA39EF, %fd33;
	fma.rn.f64 	%fd267, %fd265, 0dBC7ABC9E3B39803F, %fd266;
	fma.rn.f64 	%fd268, %fd267, 0d3E5ADE1569CE2BDF, 0d3E928AF3FCA213EA;
	fma.rn.f64 	%fd269, %fd268, %fd267, 0d3EC71DEE62401315;
	fma.rn.f64 	%fd270, %fd269, %fd267, 0d3EFA01997C89EB71;
	fma.rn.f64 	%fd271, %fd270, %fd267, 0d3F2A01A014761F65;
	fma.rn.f64 	%fd272, %fd271, %fd267, 0d3F56C16C1852B7AF;
	fma.rn.f64 	%fd273, %fd272, %fd267, 0d3F81111111122322;
	fma.rn.f64 	%fd274, %fd273, %fd267, 0d3FA55555555502A1;
	fma.rn.f64 	%fd275, %fd274, %fd267, 0d3FC5555555555511;
	fma.rn.f64 	%fd276, %fd275, %fd267, 0d3FE000000000000B;
	fma.rn.f64 	%fd277, %fd276, %fd267, 0d3FF0000000000000;
	fma.rn.f64 	%fd278, %fd277, %fd267, 0d3FF0000000000000;
	{
	.reg .b32 %temp; 
	mov.b64 	{%r10, %temp}, %fd278;
	}
	{
	.reg .b32 %temp; 
	mov.b64 	{%temp, %r11}, %fd278;
	}
	shl.b32 	%r87, %r9, 20;
	add.s32 	%r88, %r87, %r11;
	mov.b64 	%fd470, {%r10, %r88};
	{
	.reg .b32 %temp; 
	mov.b64 	{%temp, %r89}, %fd33;
	}
	mov.b32 	%f6, %r89;
	abs.f32 	%f1, %f6;
	setp.lt.f32 	%p63, %f1, 0f4086232B;
	@%p63 bra 	$L__BB0_106;
	setp.lt.f64 	%p64, %fd33, 0d0000000000000000;
	add.f64 	%fd279, %fd33, 0d7FF0000000000000;
	selp.f64 	%fd470, 0d0000000000000000, %fd279, %p64;
	setp.geu.f32 	%p65, %f1, 0f40874800;
	@%p65 bra 	$L__BB0_106;
	shr.u32 	%r90, %r9, 31;
	add.s32 	%r91, %r9, %r90;
	shr.s32 	%r92, %r91, 1;
	shl.b32 	%r93, %r92, 20;
	add.s32 	%r94, %r11, %r93;
	mov.b64 	%fd280, {%r10, %r94};
	sub.s32 	%r95, %r9, %r92;
	shl.b32 	%r96, %r95, 20;
	add.s32 	%r97, %r96, 1072693248;
	mov.b32 	%r98, 0;
	mov.b64 	%fd281, {%r98, %r97};
	mul.f64 	%fd470, %fd281, %fd280;
$L__BB0_106:
	st.f64 	[%rd113], %fd470;
	add.f64 	%fd469, %fd469, %fd470;
	bra.uni 	$L__BB0_108;
$L__BB0_107:
	mov.b64 	%rd256, 0;
	st.u64 	[%rd113], %rd256;
$L__BB0_108:
	ld.u8 	%rs10, [%rd112+1];
	setp.eq.s16 	%p66, %rs10, 0;
	@%p66 bra 	$L__BB0_113;
	ld.f64 	%fd282, [%rd113+8];
	sub.f64 	%fd40, %fd282, %fd451;
	fma.rn.f64 	%fd283, %fd40, 0d3FF71547652B82FE, 0d4338000000000000;
	{
	.reg .b32 %temp; 
	mov.b64 	{%r12, %temp}, %fd283;
	}
	mov.f64 	%fd284, 0dC338000000000000;
	add.rn.f64 	%fd285, %fd283, %fd284;
	fma.rn.f64 	%fd286, %fd285, 0dBFE62E42FEFA39EF, %fd40;
	fma.rn.f64 	%fd287, %fd285, 0dBC7ABC9E3B39803F, %fd286;
	fma.rn.f64 	%fd288, %fd287, 0d3E5ADE1569CE2BDF, 0d3E928AF3FCA213EA;
	fma.rn.f64 	%fd289, %fd288, %fd287, 0d3EC71DEE62401315;
	fma.rn.f64 	%fd290, %fd289, %fd287, 0d3EFA01997C89EB71;
	fma.rn.f64 	%fd291, %fd290, %fd287, 0d3F2A01A014761F65;
	fma.rn.f64 	%fd292, %fd291, %fd287, 0d3F56C16C1852B7AF;
	fma.rn.f64 	%fd293, %fd292, %fd287, 0d3F81111111122322;
	fma.rn.f64 	%fd294, %fd293, %fd287, 0d3FA55555555502A1;
	fma.rn.f64 	%fd295, %fd294, %fd287, 0d3FC5555555555511;
	fma.rn.f64 	%fd296, %fd295, %fd287, 0d3FE000000000000B;
	fma.rn.f64 	%fd297, %fd296, %fd287, 0d3FF0000000000000;
	fma.rn.f64 	%fd298, %fd297, %fd287, 0d3FF0000000000000;
	{
	.reg .b32 %temp; 
	mov.b64 	{%r13, %temp}, %fd298;
	}
	{
	.reg .b32 %temp; 
	mov.b64 	{%temp, %r14}, %fd298;
	}
	shl.b32 	%r99, %r12, 20;
	add.s32 	%r100, %r99, %r14;
	mov.b64 	%fd472, {%r13, %r100};
	{
	.reg .b32 %temp; 
	mov.b64 	{%temp, %r101}, %fd40;
	}
	mov.b32 	%f7, %r101;
	abs.f32 	%f2, %f7;
	setp.lt.f32 	%p67, %f2, 0f4086232B;
	@%p67 bra 	$L__BB0_112;
	setp.lt.f64 	%p68, %fd40, 0d0000000000000000;
	add.f64 	%fd299, %fd40, 0d7FF0000000000000;
	selp.f64 	%fd472, 0d0000000000000000, %fd299, %p68;
	setp.geu.f32 	%p69, %f2, 0f40874800;
	@%p69 bra 	$L__BB0_112;
	shr.u32 	%r102, %r12, 31;
	add.s32 	%r103, %r12, %r102;
	shr.s32 	%r104, %r103, 1;
	shl.b32 	%r105, %r104, 20;
	add.s32 	%r106, %r14, %r105;
	mov.b64 	%fd300, {%r13, %r106};
	sub.s32 	%r107, %r12, %r104;
	shl.b32 	%r108, %r107, 20;
	add.s32 	%r109, %r108, 1072693248;
	mov.b32 	%r110, 0;
	mov.b64 	%fd301, {%r110, %r109};
	mul.f64 	%fd472, %fd301, %fd300;
$L__BB0_112:
	st.f64 	[%rd113+8], %fd472;
	add.f64 	%fd469, %fd469, %fd472;
	bra.uni 	$L__BB0_114;
$L__BB0_113:
	mov.b64 	%rd257, 0;
	st.u64 	[%rd113+8], %rd257;
$L__BB0_114:
	add.s64 	%rd324, %rd324, 2;
	setp.ne.s64 	%p70, %rd324, %rd39;
	mov.u64 	%rd325, %rd39;
	@%p70 bra 	$L__BB0_102;
$L__BB0_115:
	setp.eq.s64 	%p71, %rd38, 0;
	@%p71 bra 	$L__BB0_122;
	add.s64 	%rd258, %rd90, %rd325;
	ld.u8 	%rs11, [%rd258];
	setp.eq.s16 	%p72, %rs11, 0;
	@%p72 bra 	$L__BB0_121;
	shl.b64 	%rd259, %rd325, 3;
	add.s64 	%rd116, %rd226, %rd259;
	ld.f64 	%fd302, [%rd116];
	sub.f64 	%fd49, %fd302, %fd451;
	fma.rn.f64 	%fd303, %fd49, 0d3FF71547652B82FE, 0d4338000000000000;
	{
	.reg .b32 %temp; 
	mov.b64 	{%r15, %temp}, %fd303;
	}
	mov.f64 	%fd304, 0dC338000000000000;
	add.rn.f64 	%fd305, %fd303, %fd304;
	fma.rn.f64 	%fd306, %fd305, 0dBFE62E42FEFA39EF, %fd49;
	fma.rn.f64 	%fd307, %fd305, 0dBC7ABC9E3B39803F, %fd306;
	fma.rn.f64 	%fd308, %fd307, 0d3E5ADE1569CE2BDF, 0d3E928AF3FCA213EA;
	fma.rn.f64 	%fd309, %fd308, %fd307, 0d3EC71DEE62401315;
	fma.rn.f64 	%fd310, %fd309, %fd307, 0d3EFA01997C89EB71;
	fma.rn.f64 	%fd311, %fd310, %fd307, 0d3F2A01A014761F65;
	fma.rn.f64 	%fd312, %fd311, %fd307, 0d3F56C16C1852B7AF;
	fma.rn.f64 	%fd313, %fd312, %fd307, 0d3F81111111122322;
	fma.rn.f64 	%fd314, %fd313, %fd307, 0d3FA55555555502A1;
	fma.rn.f64 	%fd315, %fd314, %fd307, 0d3FC5555555555511;
	fma.rn.f64 	%fd316, %fd315, %fd307, 0d3FE000000000000B;
	fma.rn.f64 	%fd317, %fd316, %fd307, 0d3FF0000000000000;
	fma.rn.f64 	%fd318, %fd317, %fd307, 0d3FF0000000000000;
	{
	.reg .b32 %temp; 
	mov.b64 	{%r16, %temp}, %fd318;
	}
	{
	.reg .b32 %temp; 
	mov.b64 	{%temp, %r17}, %fd318;
	}
	shl.b32 	%r111, %r15, 20;
	add.s32 	%r112, %r111, %r17;
	mov.b64 	%fd476, {%r16, %r112};
	{
	.reg .b32 %temp; 
	mov.b64 	{%temp, %r113}, %fd49;
	}
	mov.b32 	%f8, %r113;
	abs.f32 	%f3, %f8;
	setp.lt.f32 	%p73, %f3, 0f4086232B;
	@%p73 bra 	$L__BB0_120;
	setp.lt.f64 	%p74, %fd49, 0d0000000000000000;
	add.f64 	%fd319, %fd49, 0d7FF0000000000000;
	selp.f64 	%fd476, 0d0000000000000000, %fd319, %p74;
	setp.geu.f32 	%p75, %f3, 0f40874800;
	@%p75 bra 	$L__BB0_120;
	shr.u32 	%r114, %r15, 31;
	add.s32 	%r115, %r15, %r114;
	shr.s32 	%r116, %r115, 1;
	shl.b32 	%r117, %r116, 20;
	add.s32 	%r118, %r17, %r117;
	mov.b64 	%fd320, {%r16, %r118};
	sub.s32 	%r119, %r15, %r116;
	shl.b32 	%r120, %r119, 20;
	add.s32 	%r121, %r120, 1072693248;
	mov.b32 	%r122, 0;
	mov.b64 	%fd321, {%r122, %r121};
	mul.f64 	%fd476, %fd321, %fd320;
$L__BB0_120:
	st.f64 	[%rd116], %fd476;
	add.f64 	%fd469, %fd469, %fd476;
	bra.uni 	$L__BB0_122;
$L__BB0_121:
	shl.b64 	%rd260, %rd325, 3;
	add.s64 	%rd261, %rd226, %rd260;
	mov.b64 	%rd262, 0;
	st.u64 	[%rd261], %rd262;
$L__BB0_122:
	setp.eq.f64 	%p76, %fd6, 0dFFF0000000000000;
	mov.f64 	%fd478, 0d0000000000000000;
	@%p76 bra 	$L__BB0_126;
	sub.f64 	%fd56, %fd6, %fd451;
	fma.rn.f64 	%fd323, %fd56, 0d3FF71547652B82FE, 0d4338000000000000;
	{
	.reg .b32 %temp; 
	mov.b64 	{%r18, %temp}, %fd323;
	}
	mov.f64 	%fd324, 0dC338000000000000;
	add.rn.f64 	%fd325, %fd323, %fd324;
	fma.rn.f64 	%fd326, %fd325, 0dBFE62E42FEFA39EF, %fd56;
	fma.rn.f64 	%fd327, %fd325, 0dBC7ABC9E3B39803F, %fd326;
	fma.rn.f64 	%fd328, %fd327, 0d3E5ADE1569CE2BDF, 0d3E928AF3FCA213EA;
	fma.rn.f64 	%fd329, %fd328, %fd327, 0d3EC71DEE62401315;
	fma.rn.f64 	%fd330, %fd329, %fd327, 0d3EFA01997C89EB71;
	fma.rn.f64 	%fd331, %fd330, %fd327, 0d3F2A01A014761F65;
	fma.rn.f64 	%fd332, %fd331, %fd327, 0d3F56C16C1852B7AF;
	fma.rn.f64 	%fd333, %fd332, %fd327, 0d3F81111111122322;
	fma.rn.f64 	%fd334, %fd333, %fd327, 0d3FA55555555502A1;
	fma.rn.f64 	%fd335, %fd334, %fd327, 0d3FC5555555555511;
	fma.rn.f64 	%fd336, %fd335, %fd327, 0d3FE000000000000B;
	fma.rn.f64 	%fd337, %fd336, %fd327, 0d3FF0000000000000;
	fma.rn.f64 	%fd338, %fd337, %fd327, 0d3FF0000000000000;
	{
	.reg .b32 %temp; 
	mov.b64 	{%r19, %temp}, %fd338;
	}
	{
	.reg .b32 %temp; 
	mov.b64 	{%temp, %r20}, %fd338;
	}
	shl.b32 	%r123, %r18, 20;
	add.s32 	%r124, %r123, %r20;
	mov.b64 	%fd478, {%r19, %r124};
	{
	.reg .b32 %temp; 
	mov.b64 	{%temp, %r125}, %fd56;
	}
	mov.b32 	%f9, %r125;
	abs.f32 	%f4, %f9;
	setp.lt.f32 	%p77, %f4, 0f4086232B;
	@%p77 bra 	$L__BB0_126;
	setp.lt.f64 	%p78, %fd56, 0d0000000000000000;
	add.f64 	%fd339, %fd56, 0d7FF0000000000000;
	selp.f64 	%fd478, 0d0000000000000000, %fd339, %p78;
	setp.geu.f32 	%p79, %f4, 0f40874800;
	@%p79 bra 	$L__BB0_126;
	shr.u32 	%r126, %r18, 31;
	add.s32 	%r127, %r18, %r126;
	shr.s32 	%r128, %r127, 1;
	shl.b32 	%r129, %r128, 20;
	add.s32 	%r130, %r20, %r129;
	mov.b64 	%fd340, {%r19, %r130};
	sub.s32 	%r131, %r18, %r128;
	shl.b32 	%r132, %r131, 20;
	add.s32 	%r133, %r132, 1072693248;
	mov.b32 	%r134, 0;
	mov.b64 	%fd341, {%r134, %r133};
	mul.f64 	%fd478, %fd341, %fd340;
$L__BB0_126:
	fma.rn.f64 	%fd450, %fd5, %fd478, %fd469;
	setp.eq.f64 	%p81, %fd450, 0d0000000000000000;
	rcp.rn.f64 	%fd342, %fd450;
	selp.f64 	%fd62, 0d0000000000000000, %fd342, %p81;
	@%p17 bra 	$L__BB0_8;
	@%p27 bra 	$L__BB0_170;
	mov.b64 	%rd330, 0;
$L__BB0_129:
	setp.lt.u64 	%p83, %rd148, 8;
	mov.f64 	%fd480, 0d0000000000000000;
	mov.b64 	%rd333, 0;
	@%p83 bra 	$L__BB0_148;
	mov.f64 	%fd480, 0d0000000000000000;
	mov.b64 	%rd331, 0;
$L__BB0_131:
	.pragma "nounroll";
	add.s64 	%rd126, %rd90, %rd331;
	ld.u8 	%rs12, [%rd126];
	setp.eq.s16 	%p84, %rs12, 0;
	shl.b64 	%rd266, %rd331, 3;
	add.s64 	%rd127, %rd226, %rd266;
	@%p84 bra 	$L__BB0_133;
	ld.f64 	%fd346, [%rd127];
	cvt.u32.u64 	%r135, %rd330;
	cvt.u32.u64 	%r136, %rd146;
	cvt.u32.u64 	%r137, %rd331;
	mad.lo.s32 	%r138, %r137, %r136, %r135;
	shl.b32 	%r139, %r138, 3;
	add.s32 	%r140, %r3, %r139;
	ld.shared.f64 	%fd347, [%r140];
	fma.rn.f64 	%fd480, %fd346, %fd347, %fd480;
$L__BB0_133:
	ld.u8 	%rs13, [%rd126+1];
	setp.eq.s16 	%p85, %rs13, 0;
	@%p85 bra 	$L__BB0_135;
	ld.f64 	%fd348, [%rd127+8];
	mov.b64 	%rd267, 1;
	cvt.u32.u64 	%r141, %rd267;
	cvt.u32.u64 	%r142, %rd331;
	add.s32 	%r143, %r142, %r141;
	cvt.u32.u64 	%r144, %rd330;
	cvt.u32.u64 	%r145, %rd146;
	mad.lo.s32 	%r146, %r143, %r145, %r144;
	shl.b32 	%r147, %r146, 3;
	add.s32 	%r148, %r3, %r147;
	ld.shared.f64 	%fd349, [%r148];
	fma.rn.f64 	%fd480, %fd348, %fd349, %fd480;
$L__BB0_135:
	ld.u8 	%rs14, [%rd126+2];
	setp.eq.s16 	%p86, %rs14, 0;
	@%p86 bra 	$L__BB0_137;
	ld.f64 	%fd350, [%rd127+16];
	mov.b64 	%rd268, 2;
	cvt.u32.u64 	%r149, %rd268;
	cvt.u32.u64 	%r150, %rd331;
	add.s32 	%r151, %r150, %r149;
	cvt.u32.u64 	%r152, %rd330;
	cvt.u32.u64 	%r153, %rd146;
	mad.lo.s32 	%r154, %r151, %r153, %r152;
	shl.b32 	%r155, %r154, 3;
	add.s32 	%r156, %r3, %r155;
	ld.shared.f64 	%fd351, [%r156];
	fma.rn.f64 	%fd480, %fd350, %fd351, %fd480;
$L__BB0_137:
	ld.u8 	%rs15, [%rd126+3];
	setp.eq.s16 	%p87, %rs15, 0;
	@%p87 bra 	$L__BB0_139;
	ld.f64 	%fd352, [%rd127+24];
	mov.b64 	%rd269, 3;
	cvt.u32.u64 	%r157, %rd269;
	cvt.u32.u64 	%r158, %rd331;
	add.s32 	%r159, %r158, %r157;
	cvt.u32.u64 	%r160, %rd330;
	cvt.u32.u64 	%r161, %rd146;
	mad.lo.s32 	%r162, %r159, %r161, %r160;
	shl.b32 	%r163, %r162, 3;
	add.s32 	%r164, %r3, %r163;
	ld.shared.f64 	%fd353, [%r164];
	fma.rn.f64 	%fd480, %fd352, %fd353, %fd480;
$L__BB0_139:
	ld.u8 	%rs16, [%rd126+4];
	setp.eq.s16 	%p88, %rs16, 0;
	@%p88 bra 	$L__BB0_141;
	ld.f64 	%fd354, [%rd127+32];
	mov.b64 	%rd270, 4;
	cvt.u32.u64 	%r165, %rd270;
	cvt.u32.u64 	%r166, %rd331;
	add.s32 	%r167, %r166, %r165;
	cvt.u32.u64 	%r168, %rd330;
	cvt.u32.u64 	%r169, %rd146;
	mad.lo.s32 	%r170, %r167, %r169, %r168;
	shl.b32 	%r171, %r170, 3;
	add.s32 	%r172, %r3, %r171;
	ld.shared.f64 	%fd355, [%r172];
	fma.rn.f64 	%fd480, %fd354, %fd355, %fd480;
$L__BB0_141:
	ld.u8 	%rs17, [%rd126+5];
	setp.eq.s16 	%p89, %rs17, 0;
	@%p89 bra 	$L__BB0_143;
	ld.f64 	%fd356, [%rd127+40];
	mov.b64 	%rd271, 5;
	cvt.u32.u64 	%r173, %rd271;
	cvt.u32.u64 	%r174, %rd331;
	add.s32 	%r175, %r174, %r173;
	cvt.u32.u64 	%r176, %rd330;
	cvt.u32.u64 	%r177, %rd146;
	mad.lo.s32 	%r178, %r175, %r177, %r176;
	shl.b32 	%r179, %r178, 3;
	add.s32 	%r180, %r3, %r179;
	ld.shared.f64 	%fd357, [%r180];
	fma.rn.f64 	%fd480, %fd356, %fd357, %fd480;
$L__BB0_143:
	ld.u8 	%rs18, [%rd126+6];
	setp.eq.s16 	%p90, %rs18, 0;
	@%p90 bra 	$L__BB0_145;
	ld.f64 	%fd358, [%rd127+48];
	mov.b64 	%rd272, 6;
	cvt.u32.u64 	%r181, %rd272;
	cvt.u32.u64 	%r182, %rd331;
	add.s32 	%r183, %r182, %r181;
	cvt.u32.u64 	%r184, %rd330;
	cvt.u32.u64 	%r185, %rd146;
	mad.lo.s32 	%r186, %r183, %r185, %r184;
	shl.b32 	%r187, %r186, 3;
	add.s32 	%r188, %r3, %r187;
	ld.shared.f64 	%fd359, [%r188];
	fma.rn.f64 	%fd480, %fd358, %fd359, %fd480;
$L__BB0_145:
	ld.u8 	%rs19, [%rd126+7];
	setp.eq.s16 	%p91, %rs19, 0;
	@%p91 bra 	$L__BB0_147;
	ld.f64 	%fd360, [%rd127+56];
	mov.b64 	%rd273, 7;
	cvt.u32.u64 	%r189, %rd273;
	cvt.u32.u64 	%r190, %rd331;
	add.s32 	%r191, %r190, %r189;
	cvt.u32.u64 	%r192, %rd330;
	cvt.u32.u64 	%r193, %rd146;
	mad.lo.s32 	%r194, %r191, %r193, %r192;
	shl.b32 	%r195, %r194, 3;
	add.s32 	%r196, %r3, %r195;
	ld.shared.f64 	%fd361, [%r196];
	fma.rn.f64 	%fd480, %fd360, %fd361, %fd480;
$L__BB0_147:
	add.s64 	%rd331, %rd331, 8;
	setp.ne.s64 	%p92, %rd331, %rd40;
	mov.u64 	%rd333, %rd40;
	@%p92 bra 	$L__BB0_131;
$L__BB0_148:
	setp.eq.s64 	%p93, %rd31, 0;
	@%p93 bra 	$L__BB0_169;
	setp.lt.u64 	%p94, %rd32, 3;
	@%p94 bra 	$L__BB0_159;
	add.s64 	%rd130, %rd90, %rd333;
	ld.u8 	%rs20, [%rd130];
	setp.eq.s16 	%p95, %rs20, 0;
	shl.b64 	%rd274, %rd333, 3;
	add.s64 	%rd131, %rd226, %rd274;
	@%p95 bra 	$L__BB0_152;
	ld.f64 	%fd363, [%rd131];
	cvt.u32.u64 	%r197, %rd330;
	cvt.u32.u64 	%r198, %rd146;
	cvt.u32.u64 	%r199, %rd333;
	mad.lo.s32 	%r200, %r199, %r198, %r197;
	shl.b32 	%r201, %r200, 3;
	add.s32 	%r202, %r3, %r201;
	ld.shared.f64 	%fd364, [%r202];
	fma.rn.f64 	%fd480, %fd363, %fd364, %fd480;
$L__BB0_152:
	ld.u8 	%rs21, [%rd130+1];
	setp.eq.s16 	%p96, %rs21, 0;
	@%p96 bra 	$L__BB0_154;
	ld.f64 	%fd365, [%rd131+8];
	mov.b64 	%rd275, 1;
	cvt.u32.u64 	%r203, %rd275;
	cvt.u32.u64 	%r204, %rd333;
	add.s32 	%r205, %r204, %r203;
	cvt.u32.u64 	%r206, %rd330;
	cvt.u32.u64 	%r207, %rd146;
	mad.lo.s32 	%r208, %r205, %r207, %r206;
	shl.b32 	%r209, %r208, 3;
	add.s32 	%r210, %r3, %r209;
	ld.shared.f64 	%fd366, [%r210];
	fma.rn.f64 	%fd480, %fd365, %fd366, %fd480;
$L__BB0_154:
	ld.u8 	%rs22, [%rd130+2];
	setp.eq.s16 	%p97, %rs22, 0;
	@%p97 bra 	$L__BB0_156;
	ld.f64 	%fd367, [%rd131+16];
	mov.b64 	%rd276, 2;
	cvt.u32.u64 	%r211, %rd276;
	cvt.u32.u64 	%r212, %rd333;
	add.s32 	%r213, %r212, %r211;
	cvt.u32.u64 	%r214, %rd330;
	cvt.u32.u64 	%r215, %rd146;
	mad.lo.s32 	%r216, %r213, %r215, %r214;
	shl.b32 	%r217, %r216, 3;
	add.s32 	%r218, %r3, %r217;
	ld.shared.f64 	%fd368, [%r218];
	fma.rn.f64 	%fd480, %fd367, %fd368, %fd480;
$L__BB0_156:
	ld.u8 	%rs23, [%rd130+3];
	setp.eq.s16 	%p98, %rs23, 0;
	@%p98 bra 	$L__BB0_158;
	ld.f64 	%fd369, [%rd131+24];
	mov.b64 	%rd277, 3;
	cvt.u32.u64 	%r219, %rd277;
	cvt.u32.u64 	%r220, %rd333;
	add.s32 	%r221, %r220, %r219;
	cvt.u32.u64 	%r222, %rd330;
	cvt.u32.u64 	%r223, %rd146;
	mad.lo.s32 	%r224, %r221, %r223, %r222;
	shl.b32 	%r225, %r224, 3;
	add.s32 	%r226, %r3, %r225;
	ld.shared.f64 	%fd370, [%r226];
	fma.rn.f64 	%fd480, %fd369, %fd370, %fd480;
$L__BB0_158:
	add.s64 	%rd333, %rd333, 4;
$L__BB0_159:
	setp.eq.s64 	%p99, %rd33, 0;
	@%p99 bra 	$L__BB0_169;
	setp.eq.s64 	%p100, %rd33, 1;
	@%p100 bra 	$L__BB0_166;
	add.s64 	%rd134, %rd90, %rd333;
	ld.u8 	%rs24, [%rd134];
	setp.eq.s16 	%p101, %rs24, 0;
	shl.b64 	%rd278, %rd333, 3;
	add.s64 	%rd135, %rd226, %rd278;
	@%p101 bra 	$L__BB0_163;
	ld.f64 	%fd372, [%rd135];
	cvt.u32.u64 	%r227, %rd330;
	cvt.u32.u64 	%r228, %rd146;
	cvt.u32.u64 	%r229, %rd333;
	mad.lo.s32 	%r230, %r229, %r228, %r227;
	shl.b32 	%r231, %r230, 3;
	add.s32 	%r232, %r3, %r231;
	ld.shared.f64 	%fd373, [%r232];
	fma.rn.f64 	%fd480, %fd372, %fd373, %fd480;
$L__BB0_163:
	ld.u8 	%rs25, [%rd134+1];
	setp.eq.s16 	%p102, %rs25, 0;
	@%p102 bra 	$L__BB0_165;
	ld.f64 	%fd374, [%rd135+8];
	mov.b64 	%rd279, 1;
	cvt.u32.u64 	%r233, %rd279;
	cvt.u32.u64 	%r234, %rd333;
	add.s32 	%r235, %r234, %r233;
	cvt.u32.u64 	%r236, %rd330;
	cvt.u32.u64 	%r237, %rd146;
	mad.lo.s32 	%r238, %r235, %r237, %r236;
	shl.b32 	%r239, %r238, 3;
	add.s32 	%r240, %r3, %r239;
	ld.shared.f64 	%fd375, [%r240];
	fma.rn.f64 	%fd480, %fd374, %fd375, %fd480;
$L__BB0_165:
	add.s64 	%rd333, %rd333, 2;
$L__BB0_166:
	setp.eq.s64 	%p103, %rd38, 0;
	@%p103 bra 	$L__BB0_169;
	add.s64 	%rd280, %rd90, %rd333;
	ld.u8 	%rs26, [%rd280];
	setp.eq.s16 	%p104, %rs26, 0;
	@%p104 bra 	$L__BB0_169;
	shl.b64 	%rd281, %rd333, 3;
	add.s64 	%rd282, %rd226, %rd281;
	ld.f64 	%fd376, [%rd282];
	cvt.u32.u64 	%r241, %rd330;
	cvt.u32.u64 	%r242, %rd146;
	cvt.u32.u64 	%r243, %rd333;
	mad.lo.s32 	%r244, %r243, %r242, %r241;
	shl.b32 	%r245, %r244, 3;
	add.s32 	%r246, %r3, %r245;
	ld.shared.f64 	%fd377, [%r246];
	fma.rn.f64 	%fd480, %fd376, %fd377, %fd480;
$L__BB0_169:
	add.s64 	%rd283, %rd47, %rd330;
	shl.b64 	%rd284, %rd283, 3;
	add.s64 	%rd285, %rd14, %rd284;
	ld.f64 	%fd378, [%rd285];
	mul.f64 	%fd379, %fd478, %fd378;
	mul.f64 	%fd380, %fd5, %fd379;
	mul.f64 	%fd381, %fd62, %fd380;
	fma.rn.f64 	%fd382, %fd62, %fd480, %fd381;
	st.f64 	[%rd285], %fd382;
	add.s64 	%rd330, %rd330, 1;
	setp.eq.s64 	%p105, %rd330, %rd146;
	@%p105 bra 	$L__BB0_8;
	bra.uni 	$L__BB0_129;
$L__BB0_170:
	setp.lt.u64 	%p106, %rd24, 7;
	mov.b64 	%rd328, 0;
	@%p106 bra 	$L__BB0_173;
	mul.f64 	%fd63, %fd62, 0d0000000000000000;
	mov.b64 	%rd326, 0;
$L__BB0_172:
	.pragma "nounroll";
	add.s64 	%rd288, %rd47, %rd326;
	shl.b64 	%rd289, %rd288, 3;
	add.s64 	%rd290, %rd14, %rd289;
	ld.f64 	%fd383, [%rd290];
	mul.f64 	%fd384, %fd478, %fd383;
	mul.f64 	%fd385, %fd5, %fd384;
	fma.rn.f64 	%fd386, %fd62, %fd385, %fd63;
	st.f64 	[%rd290], %fd386;
	ld.f64 	%fd387, [%rd290+8];
	mul.f64 	%fd388, %fd478, %fd387;
	mul.f64 	%fd389, %fd5, %fd388;
	fma.rn.f64 	%fd390, %fd62, %fd389, %fd63;
	st.f64 	[%rd290+8], %fd390;
	ld.f64 	%fd391, [%rd290+16];
	mul.f64 	%fd392, %fd478, %fd391;
	mul.f64 	%fd393, %fd5, %fd392;
	fma.rn.f64 	%fd394, %fd62, %fd393, %fd63;
	st.f64 	[%rd290+16], %fd394;
	ld.f64 	%fd395, [%rd290+24];
	mul.f64 	%fd396, %fd478, %fd395;
	mul.f64 	%fd397, %fd5, %fd396;
	fma.rn.f64 	%fd398, %fd62, %fd397, %fd63;
	st.f64 	[%rd290+24], %fd398;
	ld.f64 	%fd399, [%rd290+32];
	mul.f64 	%fd400, %fd478, %fd399;
	mul.f64 	%fd401, %fd5, %fd400;
	fma.rn.f64 	%fd402, %fd62, %fd401, %fd63;
	st.f64 	[%rd290+32], %fd402;
	ld.f64 	%fd403, [%rd290+40];
	mul.f64 	%fd404, %fd478, %fd403;
	mul.f64 	%fd405, %fd5, %fd404;
	fma.rn.f64 	%fd406, %fd62, %fd405, %fd63;
	st.f64 	[%rd290+40], %fd406;
	ld.f64 	%fd407, [%rd290+48];
	mul.f64 	%fd408, %fd478, %fd407;
	mul.f64 	%fd409, %fd5, %fd408;
	fma.rn.f64 	%fd410, %fd62, %fd409, %fd63;
	st.f64 	[%rd290+48], %fd410;
	ld.f64 	%fd411, [%rd290+56];
	mul.f64 	%fd412, %fd478, %fd411;
	mul.f64 	%fd413, %fd5, %fd412;
	fma.rn.f64 	%fd414, %fd62, %fd413, %fd63;
	st.f64 	[%rd290+56], %fd414;
	add.s64 	%rd326, %rd326, 8;
	setp.ne.s64 	%p107, %rd326, %rd34;
	mov.u64 	%rd328, %rd34;
	@%p107 bra 	$L__BB0_172;
$L__BB0_173:
	setp.eq.s64 	%p108, %rd25, 0;
	@%p108 bra 	$L__BB0_8;
	setp.lt.u64 	%p109, %rd26, 3;
	@%p109 bra 	$L__BB0_176;
	add.s64 	%rd291, %rd47, %rd328;
	shl.b64 	%rd292, %rd291, 3;
	add.s64 	%rd293, %rd14, %rd292;
	ld.f64 	%fd415, [%rd293];
	mul.f64 	%fd416, %fd478, %fd415;
	mul.f64 	%fd417, %fd5, %fd416;
	mul.f64 	%fd418, %fd62, %fd417;
	fma.rn.f64 	%fd419, %fd62, 0d0000000000000000, %fd418;
	st.f64 	[%rd293], %fd419;
	ld.f64 	%fd420, [%rd293+8];
	mul.f64 	%fd421, %fd478, %fd420;
	mul.f64 	%fd422, %fd5, %fd421;
	mul.f64 	%fd423, %fd62, %fd422;
	fma.rn.f64 	%fd424, %fd62, 0d0000000000000000, %fd423;
	st.f64 	[%rd293+8], %fd424;
	ld.f64 	%fd425, [%rd293+16];
	mul.f64 	%fd426, %fd478, %fd425;
	mul.f64 	%fd427, %fd5, %fd426;
	mul.f64 	%fd428, %fd62, %fd427;
	fma.rn.f64 	%fd429, %fd62, 0d0000000000000000, %fd428;
	st.f64 	[%rd293+16], %fd429;
	ld.f64 	%fd430, [%rd293+24];
	mul.f64 	%fd431, %fd478, %fd430;
	mul.f64 	%fd432, %fd5, %fd431;
	mul.f64 	%fd433, %fd62, %fd432;
	fma.rn.f64 	%fd434, %fd62, 0d0000000000000000, %fd433;
	st.f64 	[%rd293+24], %fd434;
	add.s64 	%rd328, %rd328, 4;
$L__BB0_176:
	setp.eq.s64 	%p110, %rd27, 0;
	@%p110 bra 	$L__BB0_8;
	setp.eq.s64 	%p111, %rd28, 0;
	@%p111 bra 	$L__BB0_179;
	add.s64 	%rd294, %rd47, %rd328;
	shl.b64 	%rd295, %rd294, 3;
	add.s64 	%rd296, %rd14, %rd295;
	ld.f64 	%fd435, [%rd296];
	mul.f64 	%fd436, %fd478, %fd435;
	mul.f64 	%fd437, %fd5, %fd436;
	mul.f64 	%fd438, %fd62, %fd437;
	fma.rn.f64 	%fd439, %fd62, 0d0000000000000000, %fd438;
	st.f64 	[%rd296], %fd439;
	ld.f64 	%fd440, [%rd296+8];
	mul.f64 	%fd441, %fd478, %fd440;
	mul.f64 	%fd442, %fd5, %fd441;
	mul.f64 	%fd443, %fd62, %fd442;
	fma.rn.f64 	%fd444, %fd62, 0d0000000000000000, %fd443;
	st.f64 	[%rd296+8], %fd444;
	add.s64 	%rd328, %rd328, 2;
$L__BB0_179:
	setp.eq.s64 	%p112, %rd35, 0;
	@%p112 bra 	$L__BB0_8;
	add.s64 	%rd297, %rd47, %rd328;
	shl.b64 	%rd298, %rd297, 3;
	add.s64 	%rd299, %rd14, %rd298;
	ld.f64 	%fd445, [%rd299];
	mul.f64 	%fd446, %fd478, %fd445;
	mul.f64 	%fd447, %fd5, %fd446;
	mul.f64 	%fd448, %fd62, %fd447;
	fma.rn.f64 	%fd449, %fd62, 0d0000000000000000, %fd448;
	st.f64 	[%rd299], %fd449;
	bra.uni 	$L__BB0_8;
$L__BB0_181:
	st.f64 	[%rd45], %fd451;
	st.f64 	[%rd46], %fd450;
$L__BB0_182:
	add.s64 	%rd301, %rd301, 1;
	setp.ne.s64 	%p114, %rd301, %rd41;
	@%p114 bra 	$L__BB0_5;
$L__BB0_183:
	ret;

}


// ===== COMPILED SASS (sm_100) =====

	.target	sm_100

	.elftype	@"ET_EXEC"


//--------------------- .note.nv.tkinfo           --------------------------
	.section	.note.nv.tkinfo,"",@"SHT_NOTE"
	.sectionflags	@"SHF_NOTE_NV_TKINFO"
	.tkinfo
        /*0018*/ 	.word	0x00000002
        /*0030*/ 	.string	""
        /*0030*/ 	.string	"ptxas"
        /*0030*/ 	.string	"Cuda compilation tools, release 13.0, V13.0.88"
        /*0030*/ 	.string	"Build cuda_13.0.r13.0/compiler.36424714_0"
        /*0030*/ 	.string	"-arch sm_100 -m 64 "



//--------------------- .note.nv.cuinfo           --------------------------
	.section	.note.nv.cuinfo,"",@"SHT_NOTE"
	.sectionflags	@"SHF_NOTE_NV_CUINFO"
        /*0018*/ 	.short	0x0002
        /*001a*/ 	.short	0x0064
        /*001c*/ 	.short	0x0082
	.zero		2


//--------------------- .nv.info                  --------------------------
	.section	.nv.info,"",@"SHT_CUDA_INFO"
	.align	4


	//----- nvinfo : EIATTR_REGCOUNT
	.align		4
        /*0000*/ 	.byte	0x04, 0x2f
        /*0002*/ 	.short	(.L_1 - .L_0)
	.align		4
.L_0:
        /*0004*/ 	.word	index@(__attn_f64)
        /*0008*/ 	.word	0x0000005e


	//----- nvinfo : EIATTR_FRAME_SIZE
	.align		4
.L_1:
        /*000c*/ 	.byte	0x04, 0x11
        /*000e*/ 	.short	(.L_3 - .L_2)
	.align		4
.L_2:
        /*0010*/ 	.word	index@($__internal_1_$__cuda_sm20_div_u64)
        /*0014*/ 	.word	0x00000000


	//----- nvinfo : EIATTR_FRAME_SIZE
	.align		4
.L_3:
        /*0018*/ 	.byte	0x04, 0x11
        /*001a*/ 	.short	(.L_5 - .L_4)
	.align		4
.L_4:
        /*001c*/ 	.word	index@($__internal_0_$__cuda_sm20_dblrcp_rn_slowpath_v3)
        /*0020*/ 	.word	0x00000000


	//----- nvinfo : EIATTR_FRAME_SIZE
	.align		4
.L_5:
        /*0024*/ 	.byte	0x04, 0x11
        /*0026*/ 	.short	(.L_7 - .L_6)
	.align		4
.L_6:
        /*0028*/ 	.word	index@(__attn_f64)
        /*002c*/ 	.word	0x00000000


	//----- nvinfo : EIATTR_MIN_STACK_SIZE
	.align		4
.L_7:
        /*0030*/ 	.byte	0x04, 0x12
        /*0032*/ 	.short	(.L_9 - .L_8)
	.align		4
.L_8:
        /*0034*/ 	.word	index@(__attn_f64)
        /*0038*/ 	.word	0x00000000
.L_9:


//--------------------- .nv.compat                --------------------------
	.section	.nv.compat,"",@"SHT_CUDA_COMPAT_INFO"
	.align	4
        /*0000*/ 	.byte	0x02, 0x09, 0x00, 0x00, 0x02, 0x02, 0x01, 0x00, 0x02, 0x05, 0x05, 0x00, 0x03, 0x07, 0x01, 0x01
        /*0010*/ 	.byte	0x02, 0x03, 0x00, 0x00, 0x02, 0x06, 0x01, 0x00, 0x04, 0x0b, 0x08, 0x00, 0x01, 0x00, 0x00, 0x00
        /*0020*/ 	.byte	0x00, 0x00, 0x00, 0x00


//--------------------- .nv.info.__attn_f64       --------------------------
	.section	.nv.info.__attn_f64,"",@"SHT_CUDA_INFO"
	.sectionflags	@""
	.align	4


	//----- nvinfo : EIATTR_CUDA_API_VERSION
	.align		4
        /*0000*/ 	.byte	0x04, 0x37
        /*0002*/ 	.short	(.L_11 - .L_10)
.L_10:
        /*0004*/ 	.word	0x00000082


	//----- nvinfo : EIATTR_KPARAM_INFO
	.align		4
.L_11:
        /*0008*/ 	.byte	0x04, 0x17
        /*000a*/ 	.short	(.L_13 - .L_12)
.L_12:
        /*000c*/ 	.word	0x00000000
        /*0010*/ 	.short	0x0010
        /*0012*/ 	.short	0x0080
        /*0014*/ 	.byte	0x00, 0xf0, 0x11, 0x00


	//----- nvinfo : EIATTR_KPARAM_INFO
	.align		4
.L_13:
        /*0018*/ 	.byte	0x04, 0x17
        /*001a*/ 	.short	(.L_15 - .L_14)
.L_14:
        /*001c*/ 	.word	0x00000000
        /*0020*/ 	.short	0x000f
        /*0022*/ 	.short	0x0078
        /*0024*/ 	.byte	0x00, 0xf5, 0x21, 0x00


	//----- nvinfo : EIATTR_KPARAM_INFO
	.align		4
.L_15:
        /*0028*/ 	.byte	0x04, 0x17
        /*002a*/ 	.short	(.L_17 - .L_16)
.L_16:
        /*002c*/ 	.word	0x00000000
        /*0030*/ 	.short	0x000e
        /*0032*/ 	.short	0x0070
        /*0034*/ 	.byte	0x00, 0xf5, 0x21, 0x00


	//----- nvinfo : EIATTR_KPARAM_INFO
	.align		4
.L_17:
        /*0038*/ 	.byte	0x04, 0x17
        /*003a*/ 	.short	(.L_19 - .L_18)
.L_18:
        /*003c*/ 	.word	0x00000000
        /*0040*/ 	.short	0x000d
        /*0042*/ 	.short	0x0068
        /*0044*/ 	.byte	0x00, 0xf5, 0x21, 0x00


	//----- nvinfo : EIATTR_KPARAM_INFO
	.align		4
.L_19:
        /*0048*/ 	.byte	0x04, 0x17
        /*004a*/ 	.short	(.L_21 - .L_20)
.L_20:
        /*004c*/ 	.word	0x00000000
        /*0050*/ 	.short	0x000c
        /*0052*/ 	.short	0x0060
        /*0054*/ 	.byte	0x00, 0xf0, 0x21, 0x00


	//----- nvinfo : EIATTR_KPARAM_INFO
	.align		4
.L_21:
        /*0058*/ 	.byte	0x04, 0x17
        /*005a*/ 	.short	(.L_23 - .L_22)
.L_22:
        /*005c*/ 	.word	0x00000000
        /*0060*/ 	.short	0x000b
        /*0062*/ 	.short	0x0058
        /*0064*/ 	.byte	0x00, 0xf0, 0x21, 0x00


	//----- nvinfo : EIATTR_KPARAM_INFO
	.align		4
.L_23:
        /*0068*/ 	.byte	0x04, 0x17
        /*006a*/ 	.short	(.L_25 - .L_24)
.L_24:
        /*006c*/ 	.word	0x00000000
        /*0070*/ 	.short	0x000a
        /*0072*/ 	.short	0x0050
        /*0074*/ 	.byte	0x00, 0xf0, 0x21, 0x00


	//----- nvinfo : EIATTR_KPARAM_INFO
	.align		4
.L_25:
        /*0078*/ 	.byte	0x04, 0x17
        /*007a*/ 	.short	(.L_27 - .L_26)
.L_26:
        /*007c*/ 	.word	0x00000000
        /*0080*/ 	.short	0x0009
        /*0082*/ 	.short	0x0048
        /*0084*/ 	.byte	0x00, 0xf0, 0x21, 0x00


	//----- nvinfo : EIATTR_KPARAM_INFO
	.align		4
.L_27:
        /*0088*/ 	.byte	0x04, 0x17
        /*008a*/ 	.short	(.L_29 - .L_28)
.L_28:
        /*008c*/ 	.word	0x00000000
        /*0090*/ 	.short	0x0008
        /*0092*/ 	.short	0x0040
        /*0094*/ 	.byte	0x00, 0xf5, 0x21, 0x00


	//----- nvinfo : EIATTR_KPARAM_INFO
	.align		4
.L_29:
        /*0098*/ 	.byte	0x04, 0x17
        /*009a*/ 	.short	(.L_31 - .L_30)
.L_30:
        /*009c*/ 	.word	0x00000000
        /*00a0*/ 	.short	0x0007
        /*00a2*/ 	.short	0x0038
        /*00a4*/ 	.byte	0x00, 0xf0, 0x21, 0x00


	//----- nvinfo : EIATTR_KPARAM_INFO
	.align		4
.L_31:
        /*00a8*/ 	.byte	0x04, 0x17
        /*00aa*/ 	.short	(.L_33 - .L_32)
.L_32:
        /*00ac*/ 	.word	0x00000000
        /*00b0*/ 	.short	0x0006
        /*00b2*/ 	.short	0x0030
        /*00b4*/ 	.byte	0x00, 0xf5, 0x21, 0x00


	//----- nvinfo : EIATTR_KPARAM_INFO
	.align		4
.L_33:
        /*00b8*/ 	.byte	0x04, 0x17
        /*00ba*/ 	.short	(.L_35 - .L_34)
.L_34:
        /*00bc*/ 	.word	0x00000000
        /*00c0*/ 	.short	0x0005
        /*00c2*/ 	.short	0x0028
        /*00c4*/ 	.byte	0x00, 0xf5, 0x21, 0x00


	//----- nvinfo : EIATTR_KPARAM_INFO
	.align		4
.L_35:
        /*00c8*/ 	.byte	0x04, 0x17
        /*00ca*/ 	.short	(.L_37 - .L_36)
.L_36:
        /*00cc*/ 	.word	0x00000000
        /*00d0*/ 	.short	0x0004
        /*00d2*/ 	.short	0x0020
        /*00d4*/ 	.byte	0x00, 0xf5, 0x21, 0x00


	//----- nvinfo : EIATTR_KPARAM_INFO
	.align		4
.L_37:
        /*00d8*/ 	.byte	0x04, 0x17
        /*00da*/ 	.short	(.L_39 - .L_38)
.L_38:
        /*00dc*/ 	.word	0x00000000
        /*00e0*/ 	.short	0x0003
        /*00e2*/ 	.short	0x0018
        /*00e4*/ 	.byte	0x00, 0xf5, 0x21, 0x00


	//----- nvinfo : EIATTR_KPARAM_INFO
	.align		4
.L_39:
        /*00e8*/ 	.byte	0x04, 0x17
        /*00ea*/ 	.short	(.L_41 - .L_40)
.L_40:
        /*00ec*/ 	.word	0x00000000
        /*00f0*/ 	.short	0x0002
        /*00f2*/ 	.short	0x0010
        /*00f4*/ 	.byte	0x00, 0xf5, 0x21, 0x00


	//----- nvinfo : EIATTR_KPARAM_INFO
	.align		4
.L_41:
        /*00f8*/ 	.byte	0x04, 0x17
        /*00fa*/ 	.short	(.L_43 - .L_42)
.L_42:
        /*00fc*/ 	.word	0x00000000
        /*0100*/ 	.short	0x0001
        /*0102*/ 	.short	0x0008
        /*0104*/ 	.byte	0x00, 0xf5, 0x21, 0x00


	//----- nvinfo : EIATTR_KPARAM_INFO
	.align		4
.L_43:
        /*0108*/ 	.byte	0x04, 0x17
        /*010a*/ 	.short	(.L_45 - .L_44)
.L_44:
        /*010c*/ 	.word	0x00000000
        /*0110*/ 	.short	0x0000
        /*0112*/ 	.short	0x0000
        /*0114*/ 	.byte	0x00, 0xf5, 0x21, 0x00


	//----- nvinfo : EIATTR_SPARSE_MMA_MASK
	.align		4
.L_45:
        /*0118*/ 	.byte	0x03, 0x50
        /*011a*/ 	.short	0x0000


	//----- nvinfo : EIATTR_MAXREG_COUNT
	.align		4
        /*011c*/ 	.byte	0x03, 0x1b
        /*011e*/ 	.short	0x00ff


	//----- nvinfo : EIATTR_NUM_BARRIERS
	.align		4
        /*0120*/ 	.byte	0x02, 0x4c
        /*0122*/ 	.byte	0x01
	.zero		1


	//----- nvinfo : EIATTR_EXTERNS
	.align		4
        /*0124*/ 	.byte	0x04, 0x0f
        /*0126*/ 	.short	(.L_47 - .L_46)


	//   ....[0]....
	.align		4
.L_46:
        /*0128*/ 	.word	index@(malloc)


	//----- nvinfo : EIATTR_MERCURY_ISA_VERSION
	.align		4
.L_47:
        /*012c*/ 	.byte	0x03, 0x5f
        /*012e*/ 	.short	0x0101


	//----- nvinfo : EIATTR_VRC_CTA_INIT_COUNT
	.align		4
        /*0130*/ 	.byte	0x02, 0x4a
	.zero		1
	.zero		1


	//----- nvinfo : EIATTR_SYSCALL_OFFSETS
	.align		4
        /*0134*/ 	.byte	0x04, 0x46
        /*0136*/ 	.short	(.L_49 - .L_48)


	//   ....[0]....
.L_48:
        /*0138*/ 	.word	0x00001f40


	//   ....[1]....
        /*013c*/ 	.word	0x000028f0


	//----- nvinfo : EIATTR_EXIT_INSTR_OFFSETS
	.align		4
.L_49:
        /*0140*/ 	.byte	0x04, 0x1c
        /*0142*/ 	.short	(.L_51 - .L_50)


	//   ....[0]....
.L_50:
        /*0144*/ 	.word	0x00000420


	//   ....[1]....
        /*0148*/ 	.word	0x00006d80


	//----- nvinfo : EIATTR_CRS_STACK_SIZE
	.align		4
.L_51:
        /*014c*/ 	.byte	0x04, 0x1e
        /*014e*/ 	.short	(.L_53 - .L_52)
.L_52:
        /*0150*/ 	.word	0x00000000


	//----- nvinfo : EIATTR_CBANK_PARAM_SIZE
	.align		4
.L_53:
        /*0154*/ 	.byte	0x03, 0x19
        /*0156*/ 	.short	0x0084


	//----- nvinfo : EIATTR_PARAM_CBANK
	.align		4
        /*0158*/ 	.byte	0x04, 0x0a
        /*015a*/ 	.short	(.L_55 - .L_54)
	.align		4
.L_54:
        /*015c*/ 	.word	index@(.nv.constant0.__attn_f64)
        /*0160*/ 	.short	0x0380
        /*0162*/ 	.short	0x0084


	//----- nvinfo : EIATTR_SW_WAR
	.align		4
.L_55:
        /*0164*/ 	.byte	0x04, 0x36
        /*0166*/ 	.short	(.L_57 - .L_56)
.L_56:
        /*0168*/ 	.word	0x00000008
.L_57:


//--------------------- .nv.callgraph             --------------------------
	.section	.nv.callgraph,"",@"SHT_CUDA_CALLGRAPH"
	.align	4
	.sectionentsize	8
	.align		4
        /*0000*/ 	.word	0x00000000
	.align		4
        /*0004*/ 	.word	0xffffffff
	.align		4
        /*0008*/ 	.word	index@(__attn_f64)
	.align		4
        /*000c*/ 	.word	index@(malloc)
	.align		4
        /*0010*/ 	.word	0x00000000
	.align		4
        /*0014*/ 	.word	0xfffffffe
	.align		4
        /*0018*/ 	.word	0x00000000
	.align		4
        /*001c*/ 	.word	0xfffffffd
	.align		4
        /*0020*/ 	.word	0x00000000
	.align		4
        /*0024*/ 	.word	0xfffffffc


//--------------------- .nv.constant4             --------------------------
	.section	.nv.constant4,"a",@progbits
	.align	8
	.align		8
.nv.constant4:
        /*0000*/ 	.dword	malloc


//--------------------- .text.__attn_f64          --------------------------
	.section	.text.__attn_f64,"ax",@progbits
	.align	128
        .global         __attn_f64
        .type           __attn_f64,@function
        .size           __attn_f64,(.L_x_104 - __attn_f64)
        .other          __attn_f64,@"STO_CUDA_ENTRY STV_DEFAULT"
__attn_f64:
.text.__attn_f64:
[----:B------:R-:W0:Y:S01]  /*0000*/  LDC R1, c[0x0][0x37c] ;  /* 0x0000df00ff017b82 */ /* 0x000e220000000800 */
[----:B------:R-:W1:Y:S07]  /*0010*/  S2R R0, SR_CTAID.Y ;  /* 0x0000000000007919 */ /* 0x000e6e0000002600 */
[----:B------:R-:W1:Y:S01]  /*0020*/  LDC.64 R2, c[0x0][0x3b0] ;  /* 0x0000ec00ff027b82 */ /* 0x000e620000000a00 */
[----:B------:R-:W2:Y:S01]  /*0030*/  LDCU.64 UR36, c[0x0][0x358] ;  /* 0x00006b00ff2477ac */ /* 0x000ea20008000a00 */
[----:B-1----:R-:W-:-:S06]  /*0040*/  IMAD.WIDE.U32 R2, R0, 0x8, R2 ;  /* 0x0000000800027825 */ /* 0x002fcc00078e0002 */
[----:B--2---:R-:W2:Y:S01]  /*0050*/  LDG.E.64 R2, desc[UR36][R2.64] ;  /* 0x0000002402027981 */ /* 0x004ea2000c1e1b00 */
[----:B------:R-:W1:Y:S01]  /*0060*/  LDCU UR52, c[0x0][0x360] ;  /* 0x00006c00ff3477ac */ /* 0x000e620008000800 */
[----:B--2---:R-:W-:Y:S02]  /*0070*/  R2UR UR6, R2 ;  /* 0x00000000020672ca */ /* 0x004fe400000e0000 */
[----:B------:R-:W-:-:S11]  /*0080*/  R2UR UR7, R3 ;  /* 0x00000000030772ca */ /* 0x000fd600000e0000 */
[----:B-1----:R-:W-:Y:S02]  /*0090*/  UIADD3 UR5, UP0, UP1, UR52, -0x1, UR6 ;  /* 0xffffffff34057890 */ /* 0x002fe4000f91e006 */
[----:B------:R-:W-:Y:S02]  /*00a0*/  IMAD.U32 R58, RZ, RZ, UR6 ;  /* 0x00000006ff3a7e24 */ /* 0x000fe4000f8e00ff */
[----:B------:R-:W-:Y:S01]  /*00b0*/  IMAD.U32 R59, RZ, RZ, UR7 ;  /* 0x00000007ff3b7e24 */ /* 0x000fe2000f8e00ff */
[----:B------:R-:W-:-:S04]  /*00c0*/  UIADD3.X UR6, UPT, UPT, URZ, -0x1, UR7, UP0, UP1 ;  /* 0xffffffffff067890 */ /* 0x000fc800087e2407 */
[----:B------:R-:W-:-:S09]  /*00d0*/  UISETP.NE.U32.AND UP0, UPT, UR6, URZ, UPT ;  /* 0x000000ff0600728c */ /* 0x000fd2000bf05070 */
[----:B0-----:R-:W-:Y:S05]  /*00e0*/  BRA.U UP0, `(.L_x_0) ;  /* 0x0000000100687547 */ /* 0x001fea000b800000 */
[----:B------:R-:W0:Y:S01]  /*00f0*/  I2F.U32.RP R4, UR52 ;  /* 0x0000003400047d06 */ /* 0x000e220008209000 */
[----:B------:R-:W-:-:S07]  /*0100*/  ISETP.NE.U32.AND P2, PT, RZ, UR52, PT ;  /* 0x00000034ff007c0c */ /* 0x000fce000bf45070 */
[----:B0-----:R-:W0:Y:S02]  /*0110*/  MUFU.RCP R4, R4 ;  /* 0x0000000400047308 */ /* 0x001e240000001000 */
[----:B0-----:R-:W-:-:S06]  /*0120*/  VIADD R2, R4, 0xffffffe ;  /* 0x0ffffffe04027836 */ /* 0x001fcc0000000000 */
[----:B------:R0:W1:Y:S02]  /*0130*/  F2I.FTZ.U32.TRUNC.NTZ R3, R2 ;  /* 0x0000000200037305 */ /* 0x000064000021f000 */
[----:B0-----:R-:W-:Y:S02]  /*0140*/  IMAD.MOV.U32 R2, RZ, RZ, RZ ;  /* 0x000000ffff027224 */ /* 0x001fe400078e00ff */
[----:B-1----:R-:W-:-:S04]  /*0150*/  IMAD.MOV R5, RZ, RZ, -R3 ;  /* 0x000000ffff057224 */ /* 0x002fc800078e0a03 */
[----:B------:R-:W-:-:S04]  /*0160*/  IMAD R5, R5, UR52, RZ ;  /* 0x0000003405057c24 */ /* 0x000fc8000f8e02ff */
[----:B------:R-:W-:-:S06]  /*0170*/  IMAD.HI.U32 R3, R3, R5, R2 ;  /* 0x0000000503037227 */ /* 0x000fcc00078e0002 */
[----:B------:R-:W-:-:S04]  /*0180*/  IMAD.HI.U32 R3, R3, UR5, RZ ;  /* 0x0000000503037c27 */ /* 0x000fc8000f8e00ff */
[----:B------:R-:W-:-:S05]  /*0190*/  IMAD.MOV R5, RZ, RZ, -R3 ;  /* 0x000000ffff057224 */ /* 0x000fca00078e0a03 */
[----:B------:R-:W-:Y:S01]  /*01a0*/  R2UR UR4, R5 ;  /* 0x00000000050472ca */ /* 0x000fe200000e0000 */
[----:B------:R-:W-:-:S12]  /*01b0*/  IMAD.MOV.U32 R5, RZ, RZ, RZ ;  /* 0x000000ffff057224 */ /* 0x000fd800078e00ff */
[----:B------:R-:W-:-:S06]  /*01c0*/  UIMAD UR4, UR52, UR4, UR5 ;  /* 0x00000004340472a4 */ /* 0x000fcc000f8e0205 */
[----:B------:R-:W-:Y:S02]  /*01d0*/  IMAD.U32 R4, RZ, RZ, UR4 ;  /* 0x00000004ff047e24 */ /* 0x000fe4000f8e00ff */
[----:B------:R-:W-:-:S03]  /*01e0*/  IMAD.U32 R2, RZ, RZ, UR4 ;  /* 0x00000004ff027e24 */ /* 0x000fc6000f8e00ff */
[----:B------:R-:W-:-:S13]  /*01f0*/  ISETP.GE.U32.AND P0, PT, R4, UR52, PT ;  /* 0x0000003404007c0c */ /* 0x000fda000bf06070 */
[----:B------:R-:W-:Y:S01]  /*0200*/  @P0 VIADD R2, R2, -UR52 ;  /* 0x8000003402020c36 */ /* 0x000fe20008000000 */
[----:B------:R-:W-:-:S04]  /*0210*/  @P0 IADD3 R3, PT, PT, R3, 0x1, RZ ;  /* 0x0000000103030810 */ /* 0x000fc80007ffe0ff */
[----:B------:R-:W-:-:S13]  /*0220*/  @P0 R2UR UR4, R2 ;  /* 0x00000000020402ca */ /* 0x000fda00000e0000 */
[----:B------:R-:W-:-:S05]  /*0230*/  IMAD.U32 R2, RZ, RZ, UR4 ;  /* 0x00000004ff027e24 */ /* 0x000fca000f8e00ff */
[----:B------:R-:W-:-:S13]  /*0240*/  ISETP.GE.U32.AND P1, PT, R2, UR52, PT ;  /* 0x0000003402007c0c */ /* 0x000fda000bf26070 */
[----:B------:R-:W-:Y:S01]  /*0250*/  @P1 VIADD R3, R3, 0x1 ;  /* 0x0000000103031836 */ /* 0x000fe20000000000 */
[----:B------:R-:W-:-:S05]  /*0260*/  @!P2 LOP3.LUT R3, RZ, UR52, RZ, 0x33, !PT ;  /* 0x00000034ff03ac12 */ /* 0x000fca000f8e33ff */
[----:B------:R-:W-:Y:S01]  /*0270*/  IMAD.MOV.U32 R4, RZ, RZ, R3 ;  /* 0x000000ffff047224 */ /* 0x000fe200078e0003 */
[----:B------:R-:W-:Y:S06]  /*0280*/  BRA `(.L_x_1) ;  /* 0x0000000000207947 */ /* 0x000fec0003800000 */
.L_x_0:
[----:B------:R-:W-:Y:S01]  /*0290*/  IMAD.U32 R21, RZ, RZ, UR5 ;  /* 0x00000005ff157e24 */ /* 0x000fe2000f8e00ff */
[----:B------:R-:W-:Y:S01]  /*02a0*/  MOV R20, 0x2f0 ;  /* 0x000002f000147802 */ /* 0x000fe20000000f00 */
[----:B------:R-:W-:Y:S02]  /*02b0*/  IMAD.U32 R73, RZ, RZ, UR6 ;  /* 0x00000006ff497e24 */ /* 0x000fe4000f8e00ff */
[----:B------:R-:W-:Y:S02]  /*02c0*/  IMAD.U32 R14, RZ, RZ, UR52 ;  /* 0x00000034ff0e7e24 */ /* 0x000fe4000f8e00ff */
[----:B------:R-:W-:-:S07]  /*02d0*/  IMAD.MOV.U32 R15, RZ, RZ, RZ ;  /* 0x000000ffff0f7224 */ /* 0x000fce00078e00ff */
[----:B------:R-:W-:Y:S05]  /*02e0*/  CALL.REL.NOINC `($__internal_1_$__cuda_sm20_div_u64) ;  /* 0x0000006c00507944 */ /* 0x000fea0003c00000 */
[----:B------:R-:W-:Y:S02]  /*02f0*/  IMAD.MOV.U32 R4, RZ, RZ, R12 ;  /* 0x000000ffff047224 */ /* 0x000fe400078e000c */
[----:B------:R-:W-:-:S07]  /*0300*/  IMAD.MOV.U32 R5, RZ, RZ, R13 ;  /* 0x000000ffff057224 */ /* 0x000fce00078e000d */
.L_x_1:
[----:B------:R-:W-:Y:S01]  /*0310*/  UISETP.GE.U32.AND UP0, UPT, UR5, UR52, UPT ;  /* 0x000000340500728c */ /* 0x000fe2000bf06070 */
[----:B------:R-:W0:Y:S01]  /*0320*/  LDC.64 R2, c[0x0][0x3c0] ;  /* 0x0000f000ff027b82 */ /* 0x000e220000000a00 */
[----:B------:R-:W-:-:S04]  /*0330*/  IMAD.U32 R12, RZ, RZ, UR6 ;  /* 0x00000006ff0c7e24 */ /* 0x000fc8000f8e00ff */
[----:B------:R-:W-:-:S03]  /*0340*/  PLOP3.LUT P0, PT, PT, PT, UP0, 0x80, 0x8 ;  /* 0x000000000008781c */ /* 0x000fc60003f0f008 */
[----:B------:R-:W1:Y:S01]  /*0350*/  LDC.64 R6, c[0x0][0x3f0] ;  /* 0x0000fc00ff067b82 */ /* 0x000e620000000a00 */
[----:B------:R-:W-:-:S07]  /*0360*/  ISETP.GE.U32.AND.EX P0, PT, R12, RZ, PT, P0 ;  /* 0x000000ff0c00720c */ /* 0x000fce0003f06100 */
[----:B------:R-:W2:Y:S08]  /*0370*/  LDC.64 R8, c[0x0][0x388] ;  /* 0x0000e200ff087b82 */ /* 0x000eb00000000a00 */
[----:B------:R-:W3:Y:S01]  /*0380*/  LDC.64 R10, c[0x0][0x390] ;  /* 0x0000e400ff0a7b82 */ /* 0x000ee20000000a00 */
[----:B0-----:R-:W-:-:S07]  /*0390*/  IMAD.WIDE.U32 R2, R0, 0x8, R2 ;  /* 0x0000000800027825 */ /* 0x001fce00078e0002 */
[----:B------:R-:W0:Y:S01]  /*03a0*/  LDC.64 R56, c[0x0][0x3e8] ;  /* 0x0000fa00ff387b82 */ /* 0x000e220000000a00 */
[----:B-1----:R-:W-:-:S07]  /*03b0*/  IMAD.WIDE.U32 R6, R0, 0x8, R6 ;  /* 0x0000000800067825 */ /* 0x002fce00078e0006 */
[----:B------:R-:W1:Y:S01]  /*03c0*/  LDC.64 R54, c[0x0][0x3f8] ;  /* 0x0000fe00ff367b82 */ /* 0x000e620000000a00 */
[----:B--2---:R-:W-:-:S07]  /*03d0*/  IMAD.WIDE.U32 R8, R0, 0x8, R8 ;  /* 0x0000000800087825 */ /* 0x004fce00078e0008 */
[----:B------:R-:W2:Y:S08]  /*03e0*/  LDC.64 R52, c[0x0][0x398] ;  /* 0x0000e600ff347b82 */ /* 0x000eb00000000a00 */
[----:B------:R-:W4:Y:S08]  /*03f0*/  LDC.64 R50, c[0x0][0x3a0] ;  /* 0x0000e800ff327b82 */ /* 0x000f300000000a00 */
[----:B------:R-:W0:Y:S08]  /*0400*/  LDC.64 R48, c[0x0][0x3a8] ;  /* 0x0000ea00ff307b82 */ /* 0x000e300000000a00 */
[----:B------:R-:W0:Y:S01]  /*0410*/  LDC.64 R46, c[0x0][0x380] ;  /* 0x0000e000ff2e7b82 */ /* 0x000e220000000a00 */
[----:B---3--:R-:W-:Y:S05]  /*0420*/  @!P0 EXIT ;  /* 0x000000000000894d */ /* 0x008fea0003800000 */
[C---:B------:R-:W-:Y:S01]  /*0430*/  IMAD.WIDE.U32 R10, R0.reuse, 0x8, R10 ;  /* 0x00000008000a7825 */ /* 0x040fe200078e000a */
[----:B------:R3:W3:Y:S01]  /*0440*/  LDG.E.64 R12, desc[UR36][R2.64] ;  /* 0x00000024020c7981 */ /* 0x0006e2000c1e1b00 */
[----:B------:R-:W4:Y:S03]  /*0450*/  LDCU UR10, c[0x0][0x3d0] ;  /* 0x00007a00ff0a77ac */ /* 0x000f260008000800 */
[----:B------:R-:W3:Y:S04]  /*0460*/  LDG.E.64 R6, desc[UR36][R6.64] ;  /* 0x0000002406067981 */ /* 0x000ee8000c1e1b00 */
[----:B------:R-:W3:Y:S01]  /*0470*/  LDG.E.64 R8, desc[UR36][R8.64] ;  /* 0x0000002408087981 */ /* 0x000ee2000c1e1b00 */
[----:B0-----:R-:W-:-:S04]  /*0480*/  IMAD.WIDE.U32 R56, R0, 0x8, R56 ;  /* 0x0000000800387825 */ /* 0x001fc800078e0038 */
[C---:B-1----:R-:W-:Y:S01]  /*0490*/  IMAD.WIDE.U32 R54, R0.reuse, 0x8, R54 ;  /* 0x0000000800367825 */ /* 0x042fe200078e0036 */
[----:B------:R-:W3:Y:S03]  /*04a0*/  LDG.E.64 R10, desc[UR36][R10.64] ;  /* 0x000000240a0a7981 */ /* 0x000ee6000c1e1b00 */
[C---:B--2---:R-:W-:Y:S01]  /*04b0*/  IMAD.WIDE.U32 R52, R0.reuse, 0x8, R52 ;  /* 0x0000000800347825 */ /* 0x044fe200078e0034 */
[----:B------:R-:W5:Y:S03]  /*04c0*/  LDG.E.64 R56, desc[UR36][R56.64] ;  /* 0x0000002438387981 */ /* 0x000f66000c1e1b00 */
[C---:B----4-:R-:W-:Y:S01]  /*04d0*/  IMAD.WIDE.U32 R50, R0.reuse, 0x8, R50 ;  /* 0x0000000800327825 */ /* 0x050fe200078e0032 */
[----:B------:R-:W5:Y:S03]  /*04e0*/  LDG.E.64 R54, desc[UR36][R54.64] ;  /* 0x0000002436367981 */ /* 0x000f66000c1e1b00 */
[C---:B------:R-:W-:Y:S01]  /*04f0*/  IMAD.WIDE.U32 R48, R0.reuse, 0x8, R48 ;  /* 0x0000000800307825 */ /* 0x040fe200078e0030 */
[----:B------:R-:W5:Y:S03]  /*0500*/  LDG.E.64 R52, desc[UR36][R52.64] ;  /* 0x0000002434347981 */ /* 0x000f66000c1e1b00 */
[----:B------:R-:W-:Y:S01]  /*0510*/  IMAD.WIDE.U32 R46, R0, 0x8, R46 ;  /* 0x00000008002e7825 */ /* 0x000fe200078e002e */
[----:B------:R-:W5:Y:S01]  /*0520*/  LDG.E.64 R50, desc[UR36][R50.64] ;  /* 0x0000002432327981 */ /* 0x000f62000c1e1b00 */
[----:B------:R-:W0:Y:S01]  /*0530*/  S2UR UR12, SR_CTAID.X ;  /* 0x00000000000c79c3 */ /* 0x000e220000002500 */
[----:B------:R-:W-:Y:S01]  /*0540*/  UMOV UR4, URZ ;  /* 0x000000ff00047c82 */ /* 0x000fe20008000000 */
[----:B------:R-:W1:Y:S01]  /*0550*/  LDCU UR56, c[0x0][0x3c8] ;  /* 0x00007900ff3877ac */ /* 0x000e620008000800 */
[----:B------:R-:W5:Y:S01]  /*0560*/  LDG.E.64 R48, desc[UR36][R48.64] ;  /* 0x0000002430307981 */ /* 0x000f62000c1e1b00 */
[----:B------:R-:W2:Y:S03]  /*0570*/  LDCU UR9, c[0x0][0x400] ;  /* 0x00008000ff0977ac */ /* 0x000ea60008000800 */
[----:B------:R-:W5:Y:S01]  /*0580*/  LDG.E.64 R46, desc[UR36][R46.64] ;  /* 0x000000242e2e7981 */ /* 0x000f62000c1e1b00 */
[----:B------:R-:W4:Y:S01]  /*0590*/  I2F.U32.RP R0, UR10 ;  /* 0x0000000a00007d06 */ /* 0x000f220008209000 */
[----:B------:R-:W1:Y:S01]  /*05a0*/  S2UR UR7, SR_CgaCtaId ;  /* 0x00000000000779c3 */ /* 0x000e620000008800 */
[----:B------:R-:W1:Y:S01]  /*05b0*/  LDCU UR55, c[0x0][0x3b8] ;  /* 0x00007700ff3777ac */ /* 0x000e620008000800 */
[----:B------:R-:W1:Y:S05]  /*05c0*/  LDCU UR57, c[0x0][0x3bc] ;  /* 0x00007780ff3977ac */ /* 0x000e6a0008000800 */
[----:B----4-:R-:W3:Y:S02]  /*05d0*/  MUFU.RCP R0, R0 ;  /* 0x0000000000007308 */ /* 0x010ee40000001000 */
[----:B---3--:R-:W-:-:S06]  /*05e0*/  IADD3 R2, PT, PT, R0, 0xffffffe, RZ ;  /* 0x0ffffffe00027810 */ /* 0x008fcc0007ffe0ff */
[----:B------:R-:W3:Y:S02]  /*05f0*/  F2I.FTZ.U32.TRUNC.NTZ R2, R2 ;  /* 0x0000000200027305 */ /* 0x000ee4000021f000 */
[----:B---3--:R-:W-:-:S13]  /*0600*/  R2UR UR5, R2 ;  /* 0x00000000020572ca */ /* 0x008fda00000e0000 */
[----:B------:R-:W-:-:S04]  /*0610*/  UIADD3 UR8, UPT, UPT, URZ, -UR5, URZ ;  /* 0x80000005ff087290 */ /* 0x000fc8000fffe0ff */
[----:B------:R-:W-:-:S04]  /*0620*/  UIMAD UR8, UR8, UR10, URZ ;  /* 0x0000000a080872a4 */ /* 0x000fc8000f8e02ff */
[----:B------:R-:W-:-:S04]  /*0630*/  UIMAD.WIDE.U32 UR4, UR5, UR8, UR4 ;  /* 0x00000008050472a5 */ /* 0x000fc8000f8e0004 */
[----:B0-----:R-:W-:-:S07]  /*0640*/  UIMAD.WIDE.U32 UR4, UR5, UR12, URZ ;  /* 0x0000000c050472a5 */ /* 0x001fce000f8e00ff */
[----:B------:R-:W-:Y:S02]  /*0650*/  UMOV UR11, UR5 ;  /* 0x00000005000b7c82 */ /* 0x000fe40008000000 */
[----:B------:R-:W-:Y:S01]  /*0660*/  UIADD3 UR4, UPT, UPT, -UR11, URZ, URZ ;  /* 0x000000ff0b047290 */ /* 0x000fe2000fffe1ff */
[----:B--2---:R-:W0:Y:S03]  /*0670*/  F2F.F64.F32 R44, UR9 ;  /* 0x00000009002c7d10 */ /* 0x004e260008201800 */
[----:B------:R-:W-:Y:S02]  /*0680*/  UIMAD UR4, UR10, UR4, UR12 ;  /* 0x000000040a0472a4 */ /* 0x000fe4000f8e020c */
[----:B-1----:R-:W-:Y:S02]  /*0690*/  ULOP3.LUT UR5, UR56, 0x7, URZ, 0xc0, !UPT ;  /* 0x0000000738057892 */ /* 0x002fe4000f8ec0ff */
[----:B------:R-:W-:-:S04]  /*06a0*/  UISETP.GE.U32.AND UP0, UPT, UR4, UR10, UPT ;  /* 0x0000000a0400728c */ /* 0x000fc8000bf06070 */
[----:B------:R-:W-:Y:S01]  /*06b0*/  IMAD.U32 R2, RZ, RZ, UR5 ;  /* 0x00000005ff027e24 */ /* 0x000fe2000f8e00ff */
[----:B------:R-:W-:Y:S02]  /*06c0*/  ULOP3.LUT UR5, UR56, 0xfffffffc, URZ, 0xc0, !UPT ;  /* 0xfffffffc38057892 */ /* 0x000fe4000f8ec0ff */
[----:B------:R-:W-:Y:S01]  /*06d0*/  UIADD3 UR49, UP1, UPT, UR55, -0x1, URZ ;  /* 0xffffffff37317890 */ /* 0x000fe2000ff3e0ff */
[----:B0-----:R-:W-:Y:S01]  /*06e0*/  DMUL R14, RZ, R44 ;  /* 0x0000002cff0e7228 */ /* 0x001fe20000000000 */
[----:B------:R-:W-:Y:S02]  /*06f0*/  UMOV UR6, 0x400 ;  /* 0x0000040000067882 */ /* 0x000fe40000000000 */
[----:B------:R-:W-:Y:S01]  /*0700*/  @UP0 UIADD3 UR4, UPT, UPT, UR4, -UR10, URZ ;  /* 0x8000000a04040290 */ /* 0x000fe2000fffe0ff */
[----:B------:R-:W-:Y:S01]  /*0710*/  IMAD.U32 R17, RZ, RZ, UR5 ;  /* 0x00000005ff117e24 */ /* 0x000fe2000f8e00ff */
[----:B------:R-:W-:Y:S02]  /*0720*/  ULOP3.LUT UR5, UR56, 0xfffffffe, URZ, 0xc0, !UPT ;  /* 0xfffffffe38057892 */ /* 0x000fe4000f8ec0ff */
[----:B------:R-:W-:-:S02]  /*0730*/  UIADD3.X UR57, UPT, UPT, UR57, -0x1, URZ, UP1, !UPT ;  /* 0xffffffff39397890 */ /* 0x000fc40008ffe4ff */
[----:B------:R-:W-:Y:S02]  /*0740*/  UIMAD UR51, UR56, UR55, URZ ;  /* 0x00000037383372a4 */ /* 0x000fe4000f8e02ff */
[----:B------:R-:W-:Y:S02]  /*0750*/  ULEA UR6, UR7, UR6, 0x18 ;  /* 0x0000000607067291 */ /* 0x000fe4000f8ec0ff */
[----:B------:R-:W-:Y:S02]  /*0760*/  UISETP.GE.U32.AND UP1, UPT, UR4, UR10, UPT ;  /* 0x0000000a0400728c */ /* 0x000fe4000bf26070 */
[----:B------:R-:W-:Y:S01]  /*0770*/  UISETP.NE.U32.AND UP2, UPT, UR10, URZ, UPT ;  /* 0x000000ff0a00728c */ /* 0x000fe2000bf45070 */
[----:B------:R-:W-:Y:S01]  /*0780*/  IMAD.U32 R19, RZ, RZ, UR5 ;  /* 0x00000005ff137e24 */ /* 0x000fe2000f8e00ff */
[----:B------:R-:W-:Y:S02]  /*0790*/  ULEA UR50, UR51, UR6, 0x3 ;  /* 0x0000000633327291 */ /* 0x000fe4000f8e18ff */
[----:B------:R-:W-:-:S02]  /*07a0*/  ULOP3.LUT UR6, UR55, 0x1, URZ, 0xc0, !UPT ;  /* 0x0000000137067892 */ /* 0x000fc4000f8ec0ff */
[----:B------:R-:W-:Y:S01]  /*07b0*/  @UP0 UIADD3 UR11, UPT, UPT, UR11, 0x1, URZ ;  /* 0x000000010b0b0890 */ /* 0x000fe2000fffe0ff */
[----:B------:R-:W-:Y:S02]  /*07c0*/  R2UR UR40, R14 ;  /* 0x000000000e2872ca */ /* 0x000fe400000e0000 */
[----:B------:R-:W-:Y:S01]  /*07d0*/  R2UR UR41, R15 ;  /* 0x000000000f2972ca */ /* 0x000fe200000e0000 */
[----:B------:R-:W-:Y:S01]  /*07e0*/  IMAD.U32 R16, RZ, RZ, UR6 ;  /* 0x00000006ff107e24 */ /* 0x000fe2000f8e00ff */
[----:B------:R-:W-:Y:S01]  /*07f0*/  ISETP.GT.U32.AND P0, PT, R4, 0x1, PT ;  /* 0x000000010400780c */ /* 0x000fe20003f04070 */
[----:B------:R-:W-:Y:S02]  /*0800*/  @UP1 UIADD3 UR11, UPT, UPT, UR11, 0x1, URZ ;  /* 0x000000010b0b1890 */ /* 0x000fe4000fffe0ff */
[----:B------:R-:W-:Y:S02]  /*0810*/  ULOP3.LUT UR6, UR56, 0x1, URZ, 0xc0, !UPT ;  /* 0x0000000138067892 */ /* 0x000fe4000f8ec0ff */
[----:B------:R-:W-:Y:S01]  /*0820*/  @!UP2 ULOP3.LUT UR11, URZ, UR10, URZ, 0x33, !UPT ;  /* 0x0000000aff0ba292 */ /* 0x000fe2000f8e33ff */
[----:B------:R-:W-:Y:S01]  /*0830*/  ISETP.GT.U32.AND.EX P0, PT, R5, RZ, PT, P0 ;  /* 0x000000ff0500720c */ /* 0x000fe20003f04100 */
[----:B------:R-:W-:-:S02]  /*0840*/  ULOP3.LUT UR48, UR55, 0x7, URZ, 0xc0, !UPT ;  /* 0x0000000737307892 */ /* 0x000fc4000f8ec0ff */
[----:B------:R-:W-:Y:S02]  /*0850*/  ULOP3.LUT UR47, UR55, 0x3, URZ, 0xc0, !UPT ;  /* 0x00000003372f7892 */ /* 0x000fe4000f8ec0ff */
[----:B------:R-:W-:Y:S01]  /*0860*/  ULOP3.LUT UR46, UR55, 0xf, URZ, 0xc0, !UPT ;  /* 0x0000000f372e7892 */ /* 0x000fe2000f8ec0ff */
[----:B------:R-:W-:Y:S01]  /*0870*/  BSSY.RECONVERGENT B7, `(.L_x_2) ;  /* 0x0000650000077945 */ /* 0x000fe20003800200 */
[----:B------:R-:W-:Y:S01]  /*0880*/  UIADD3 UR58, UP3, UPT, UR48, -0x1, URZ ;  /* 0xffffffff303a7890 */ /* 0x000fe2000ff7e0ff */
[----:B------:R-:W-:Y:S01]  /*0890*/  IMAD.U32 R18, RZ, RZ, UR6 ;  /* 0x00000006ff127e24 */ /* 0x000fe2000f8e00ff */
[----:B------:R-:W-:Y:S01]  /*08a0*/  UIADD3 UR59, UP4, UPT, UR47, -0x1, URZ ;  /* 0xffffffff2f3b7890 */ /* 0x000fe2000ff9e0ff */
[----:B------:R-:W-:Y:S01]  /*08b0*/  SEL R22, R4, 0x1, P0 ;  /* 0x0000000104167807 */ /* 0x000fe20000000000 */
[----:B------:R-:W-:Y:S01]  /*08c0*/  UIADD3 UR60, UP5, UPT, UR46, -0x1, URZ ;  /* 0xffffffff2e3c7890 */ /* 0x000fe2000ffbe0ff */
[----:B------:R-:W-:Y:S01]  /*08d0*/  SEL R23, R5, RZ, P0 ;  /* 0x000000ff05177207 */ /* 0x000fe20000000000 */
[----:B------:R-:W-:-:S02]  /*08e0*/  IMAD.MOV.U32 R25, RZ, RZ, RZ ;  /* 0x000000ffff197224 */ /* 0x000fc400078e00ff */
[----:B------:R-:W-:Y:S02]  /*08f0*/  IMAD.U32 R24, RZ, RZ, UR11 ;  /* 0x0000000bff187e24 */ /* 0x000fe4000f8e00ff */
[----:B------:R-:W-:Y:S01]  /*0900*/  IMAD.MOV.U32 R26, RZ, RZ, RZ ;  /* 0x000000ffff1a7224 */ /* 0x000fe200078e00ff */
[----:B------:R-:W-:Y:S02]  /*0910*/  ULOP3.LUT UR53, UR56, 0x3, URZ, 0xc0, !UPT ;  /* 0x0000000338357892 */ /* 0x000fe4000f8ec0ff */
[----:B------:R-:W-:Y:S02]  /*0920*/  ULOP3.LUT UR54, UR55, 0xfffffff8, URZ, 0xc0, !UPT ;  /* 0xfffffff837367892 */ /* 0x000fe4000f8ec0ff */
[----:B------:R-:W-:Y:S02]  /*0930*/  ULOP3.LUT UR55, UR55, 0xfffffff0, URZ, 0xc0, !UPT ;  /* 0xfffffff037377892 */ /* 0x000fe4000f8ec0ff */
[----:B------:R-:W-:Y:S02]  /*0940*/  ULOP3.LUT UR56, UR56, 0xfffffff8, URZ, 0xc0, !UPT ;  /* 0xfffffff838387892 */ /* 0x000fe4000f8ec0ff */
[----:B------:R-:W-:-:S02]  /*0950*/  UIADD3.X UR61, UPT, UPT, URZ, -0x1, URZ, UP3, !UPT ;  /* 0xffffffffff3d7890 */ /* 0x000fc40009ffe4ff */
[----:B------:R-:W-:Y:S02]  /*0960*/  UIADD3.X UR62, UPT, UPT, URZ, -0x1, URZ, UP4, !UPT ;  /* 0xffffffffff3e7890 */ /* 0x000fe4000a7fe4ff */
[----:B------:R-:W-:Y:S01]  /*0970*/  UIADD3.X UR63, UPT, UPT, URZ, -0x1, URZ, UP5, !UPT ;  /* 0xffffffffff3f7890 */ /* 0x000fe2000affe4ff */
[----:B------:R-:W-:Y:S02]  /*0980*/  R2UR UR4, R12 ;  /* 0x000000000c0472ca */ /* 0x000fe400000e0000 */
[----:B------:R-:W-:Y:S02]  /*0990*/  R2UR UR5, R13 ;  /* 0x000000000d0572ca */ /* 0x000fe400000e0000 */
[----:B------:R-:W-:Y:S02]  /*09a0*/  R2UR UR38, R6 ;  /* 0x00000000062672ca */ /* 0x000fe400000e0000 */
[----:B------:R-:W-:Y:S02]  /*09b0*/  R2UR UR39, R7 ;  /* 0x00000000072772ca */ /* 0x000fe400000e0000 */
[----:B------:R-:W-:-:S02]  /*09c0*/  R2UR UR44, R8 ;  /* 0x00000000082c72ca */ /* 0x000fc400000e0000 */
[----:B------:R-:W-:Y:S02]  /*09d0*/  R2UR UR45, R9 ;  /* 0x00000000092d72ca */ /* 0x000fe400000e0000 */
[----:B------:R-:W-:Y:S02]  /*09e0*/  R2UR UR42, R10 ;  /* 0x000000000a2a72ca */ /* 0x000fe400000e0000 */
[----:B------:R-:W-:Y:S01]  /*09f0*/  R2UR UR43, R11 ;  /* 0x000000000b2b72ca */ /* 0x000fe200000e0000 */
[----:B------:R-:W-:Y:S02]  /*0a00*/  IMAD.U32 R42, RZ, RZ, UR4 ;  /* 0x00000004ff2a7e24 */ /* 0x000fe4000f8e00ff */
[----:B------:R-:W-:-:S12]  /*0a10*/  IMAD.U32 R43, RZ, RZ, UR5 ;  /* 0x00000005ff2b7e24 */ /* 0x000fd8000f8e00ff */
.L_x_97:
[----:B0-----:R-:W0:Y:S01]  /*0a20*/  S2R R40, SR_TID.X ;  /* 0x0000000000287919 */ /* 0x001e220000002100 */
[----:B------:R-:W-:Y:S01]  /*0a30*/  R2UR UR4, R58 ;  /* 0x000000003a0472ca */ /* 0x000fe200000e0000 */
[----:B------:R-:W-:Y:S01]  /*0a40*/  IMAD R3, R26, UR52, RZ ;  /* 0x000000341a037c24 */ /* 0x000fe2000f8e02ff */
[----:B------:R-:W-:Y:S01]  /*0a50*/  MOV R41, RZ ;  /* 0x000000ff00297202 */ /* 0x000fe20000000f00 */
[----:B------:R-:W-:Y:S01]  /*0a60*/  BSSY.RECONVERGENT B6, `(.L_x_3) ;  /* 0x000062e000067945 */ /* 0x000fe20003800200 */
[----:B------:R-:W-:Y:S01]  /*0a70*/  R2UR UR5, R59 ;  /* 0x000000003b0572ca */ /* 0x000fe200000e0000 */
[C---:B0-----:R-:W-:Y:S01]  /*0a80*/  IMAD.WIDE.U32 R28, R25.reuse, UR52, R40 ;  /* 0x00000034191c7c25 */ /* 0x041fe2000f8e0028 */
[----:B------:R-:W-:-:S03]  /*0a90*/  IADD3 R25, P2, PT, R25, 0x1, RZ ;  /* 0x0000000119197810 */ /* 0x000fc60007f5e0ff */
[----:B------:R-:W-:-:S04]  /*0aa0*/  IMAD.IADD R67, R29, 0x1, R3 ;  /* 0x000000011d437824 */ /* 0x000fc800078e0203 */
[----:B------:R-:W-:Y:S01]  /*0ab0*/  ISETP.GE.U32.AND P0, PT, R28, UR4, PT ;  /* 0x000000041c007c0c */ /* 0x000fe2000bf06070 */
[----:B------:R-:W-:Y:S01]  /*0ac0*/  IMAD.X R26, RZ, RZ, R26, P2 ;  /* 0x000000ffff1a7224 */ /* 0x000fe200010e061a */
[----:B------:R-:W-:Y:S02]  /*0ad0*/  ISETP.NE.U32.AND P1, PT, R25, R22, PT ;  /* 0x000000161900720c */ /* 0x000fe40003f25070 */
[----:B------:R-:W-:Y:S02]  /*0ae0*/  ISETP.GE.U32.AND.EX P0, PT, R67, UR5, PT, P0 ;  /* 0x0000000543007c0c */ /* 0x000fe4000bf06100 */
[----:B------:R-:W-:-:S04]  /*0af0*/  ISETP.NE.AND.EX P1, PT, R26, R23, PT, P1 ;  /* 0x000000171a00720c */ /* 0x000fc80003f25310 */
[----:B------:R-:W-:-:S07]  /*0b00*/  P2R R70, PR, RZ, 0x2 ;  /* 0x00000002ff467803 */ /* 0x000fce0000000000 */
[----:B-123--:R-:W-:Y:S05]  /*0b10*/  @P0 BRA `(.L_x_4) ;  /* 0x0000006000880947 */ /* 0x00efea0003800000 */
[----:B------:R-:W0:Y:S01]  /*0b20*/  S2R R7, SR_CTAID.X ;  /* 0x0000000000077919 */ /* 0x000e220000002500 */
[----:B------:R-:W-:Y:S01]  /*0b30*/  R2UR UR4, R58 ;  /* 0x000000003a0472ca */ /* 0x000fe200000e0000 */
[----:B------:R-:W-:Y:S01]  /*0b40*/  IMAD.MOV.U32 R4, RZ, RZ, R28 ;  /* 0x000000ffff047224 */ /* 0x000fe200078e001c */
[----:B------:R-:W-:Y:S01]  /*0b50*/  R2UR UR5, R59 ;  /* 0x000000003b0572ca */ /* 0x000fe200000e0000 */
[----:B------:R-:W1:Y:S01]  /*0b60*/  S2R R0, SR_CTAID.X ;  /* 0x0000000000007919 */ /* 0x000e620000002500 */
[----:B------:R-:W-:Y:S01]  /*0b70*/  IMAD.MOV.U32 R5, RZ, RZ, R67 ;  /* 0x000000ffff057224 */ /* 0x000fe200078e0043 */
[----:B------:R-:W2:Y:S01]  /*0b80*/  LDC R27, c[0x0][0x3b8] ;  /* 0x0000ee00ff1b7b82 */ /* 0x000ea20000000800 */
[----:B------:R-:W-:Y:S01]  /*0b90*/  R2UR UR8, R42 ;  /* 0x000000002a0872ca */ /* 0x000fe200000e0000 */
[----:B------:R-:W3:Y:S01]  /*0ba0*/  LDCU UR6, c[0x0][0x3bc] ;  /* 0x00007780ff0677ac */ /* 0x000ee20008000800 */
[----:B------:R-:W-:-:S05]  /*0bb0*/  R2UR UR9, R43 ;  /* 0x000000002b0972ca */ /* 0x000fca00000e0000 */
[----:B0-----:R-:W-:-:S04]  /*0bc0*/  IMAD.WIDE.U32 R4, R7, UR4, R4 ;  /* 0x0000000407047c25 */ /* 0x001fc8000f8e0004 */
[----:B-1----:R-:W-:Y:S02]  /*0bd0*/  IMAD R3, R0, UR5, RZ ;  /* 0x0000000500037c24 */ /* 0x002fe4000f8e02ff */
[----:B------:R-:W-:Y:S02]  /*0be0*/  IMAD.SHL.U32 R37, R4, 0x8, RZ ;  /* 0x0000000804257824 */ /* 0x000fe400078e00ff */
[----:B------:R-:W-:-:S03]  /*0bf0*/  IMAD.IADD R5, R3, 0x1, R5 ;  /* 0x0000000103057824 */ /* 0x000fc600078e0205 */
[-C--:B-----5:R-:W-:Y:S02]  /*0c00*/  IADD3 R38, P0, PT, R50, R37.reuse, RZ ;  /* 0x0000002532267210 */ /* 0x0a0fe40007f1e0ff */
[----:B------:R-:W-:Y:S02]  /*0c10*/  SHF.L.U64.HI R5, R4, 0x3, R5 ;  /* 0x0000000304057819 */ /* 0x000fe40000010205 */
[----:B------:R-:W-:-:S03]  /*0c20*/  IADD3 R36, P1, PT, R48, R37, RZ ;  /* 0x0000002530247210 */ /* 0x000fc60007f3e0ff */
[--C-:B------:R-:W-:Y:S02]  /*0c30*/  IMAD.X R39, R51, 0x1, R5.reuse, P0 ;  /* 0x0000000133277824 */ /* 0x100fe400000e0605 */
[----:B------:R-:W-:-:S03]  /*0c40*/  IMAD.X R37, R49, 0x1, R5, P1 ;  /* 0x0000000131257824 */ /* 0x000fc600008e0605 */
[----:B------:R0:W5:Y:S04]  /*0c50*/  LD.E.64 R34, desc[UR36][R38.64] ;  /* 0x0000002426227980 */ /* 0x000168000c101b00 */
[----:B------:R0:W5:Y:S01]  /*0c60*/  LD.E.64 R32, desc[UR36][R36.64] ;  /* 0x0000002424207980 */ /* 0x000162000c101b00 */
[----:B------:R-:W-:Y:S01]  /*0c70*/  IMAD.WIDE.U32 R4, R7, UR4, RZ ;  /* 0x0000000407047c25 */ /* 0x000fe2000f8e00ff */
[----:B------:R-:W1:Y:S03]  /*0c80*/  LDCU.64 UR4, c[0x0][0x3b8] ;  /* 0x00007700ff0477ac */ /* 0x000e660008000a00 */
[----:B------:R-:W-:Y:S01]  /*0c90*/  IMAD.IADD R0, R5, 0x1, R3 ;  /* 0x0000000105007824 */ /* 0x000fe200078e0203 */
[----:B------:R-:W-:Y:S01]  /*0ca0*/  UISETP.NE.U32.AND UP0, UPT, UR8, URZ, UPT ;  /* 0x000000ff0800728c */ /* 0x000fe2000bf05070 */
[----:B--2---:R-:W-:-:S03]  /*0cb0*/  IMAD.WIDE.U32 R30, R4, R27, RZ ;  /* 0x0000001b041e7225 */ /* 0x004fc600078e00ff */
[----:B------:R-:W-:Y:S01]  /*0cc0*/  UISETP.NE.AND.EX UP0, UPT, UR9, URZ, UPT, UP0 ;  /* 0x000000ff0900728c */ /* 0x000fe2000bf05300 */
[----:B------:R-:W-:-:S04]  /*0cd0*/  IMAD R3, R0, R27, RZ ;  /* 0x0000001b00037224 */ /* 0x000fc800078e02ff */
[----:B---3--:R-:W-:-:S04]  /*0ce0*/  IMAD R3, R4, UR6, R3 ;  /* 0x0000000604037c24 */ /* 0x008fc8000f8e0203 */
[----:B------:R-:W-:Y:S02]  /*0cf0*/  IMAD.IADD R31, R31, 0x1, R3 ;  /* 0x000000011f1f7824 */ /* 0x000fe400078e0203 */
[----:B-1----:R-:W-:Y:S02]  /*0d00*/  IMAD R3, R67, UR4, RZ ;  /* 0x0000000443037c24 */ /* 0x002fe4000f8e02ff */
[----:B------:R-:W-:-:S04]  /*0d10*/  IMAD.WIDE.U32 R30, R28, UR4, R30 ;  /* 0x000000041c1e7c25 */ /* 0x000fc8000f8e001e */
[----:B------:R-:W-:Y:S01]  /*0d20*/  IMAD R3, R28, UR5, R3 ;  /* 0x000000051c037c24 */ /* 0x000fe2000f8e0203 */
[----:B0-----:R-:W-:Y:S06]  /*0d30*/  BRA.U !UP0, `(.L_x_5) ;  /* 0x0000005d08f87547 */ /* 0x001fec000b800000 */
[----:B------:R-:W0:Y:S01]  /*0d40*/  LDCU UR4, c[0x0][0x3c8] ;  /* 0x00007900ff0477ac */ /* 0x000e220008000800 */
[----:B------:R-:W-:Y:S01]  /*0d50*/  R2UR UR9, R43 ;  /* 0x000000002b0972ca */ /* 0x000fe200000e0000 */
[----:B------:R-:W-:Y:S01]  /*0d60*/  IMAD.MOV.U32 R65, RZ, RZ, RZ ;  /* 0x000000ffff417224 */ /* 0x000fe200078e00ff */
[----:B------:R-:W-:Y:S01]  /*0d70*/  R2UR UR8, R42 ;  /* 0x000000002a0872ca */ /* 0x000fe200000e0000 */
[----:B------:R-:W1:Y:S01]  /*0d80*/  LDCU UR7, c[0x0][0x3cc] ;  /* 0x00007980ff0777ac */ /* 0x000e620008000800 */
[----:B------:R-:W-:Y:S01]  /*0d90*/  IADD3 R64, PT, PT, R31, R3, RZ ;  /* 0x000000031f407210 */ /* 0x000fe20007ffe0ff */
[----:B------:R-:W-:-:S08]  /*0da0*/  IMAD.MOV.U32 R66, RZ, RZ, RZ ;  /* 0x000000ffff427224 */ /* 0x000fd000078e00ff */
[----:B0-----:R-:W-:Y:S02]  /*0db0*/  UIMAD UR6, UR9, UR4, URZ ;  /* 0x00000004090672a4 */ /* 0x001fe4000f8e02ff */
[----:B------:R-:W-:Y:S02]  /*0dc0*/  UIMAD.WIDE.U32 UR4, UR8, UR4, URZ ;  /* 0x00000004080472a5 */ /* 0x000fe4000f8e00ff */
[----:B-1----:R-:W-:-:S04]  /*0dd0*/  UIMAD UR6, UR8, UR7, UR6 ;  /* 0x00000007080672a4 */ /* 0x002fc8000f8e0206 */
[----:B------:R-:W-:-:S06]  /*0de0*/  UIADD3 UR6, UPT, UPT, UR5, UR6, URZ ;  /* 0x0000000605067290 */ /* 0x000fcc000fffe0ff */
[C---:B------:R-:W-:Y:S02]  /*0df0*/  IMAD R0, R28.reuse, UR6, RZ ;  /* 0x000000061c007c24 */ /* 0x040fe4000f8e02ff */
[----:B------:R-:W-:-:S04]  /*0e00*/  IMAD.WIDE.U32 R28, R28, UR4, RZ ;  /* 0x000000041c1c7c25 */ /* 0x000fc8000f8e00ff */
[----:B------:R-:W-:-:S04]  /*0e10*/  IMAD R67, R67, UR4, R0 ;  /* 0x0000000443437c24 */ /* 0x000fc8000f8e0200 */
[----:B------:R-:W-:-:S07]  /*0e20*/  IMAD.IADD R67, R29, 0x1, R67 ;  /* 0x000000011d437824 */ /* 0x000fce00078e0243 */
.L_x_96:
[----:B0-----:R-:W0:Y:S01]  /*0e30*/  LDC.64 R6, c[0x0][0x3c8] ;  /* 0x0000f200ff067b82 */ /* 0x001e220000000a00 */
[----:B-1----:R-:W1:Y:S01]  /*0e40*/  LDCU.64 UR4, c[0x0][0x3c8] ;  /* 0x00007900ff0477ac */ /* 0x002e620008000a00 */
[----:B--2---:R-:W-:Y:S01]  /*0e50*/  IMAD.MOV.U32 R4, RZ, RZ, R40 ;  /* 0x000000ffff047224 */ /* 0x004fe200078e0028 */
[----:B------:R-:W-:Y:S01]  /*0e60*/  IADD3 R8, P0, PT, R65, 0x1, RZ ;  /* 0x0000000141087810 */ /* 0x000fe20007f1e0ff */
[----:B------:R-:W-:Y:S01]  /*0e70*/  IMAD.MOV.U32 R5, RZ, RZ, RZ ;  /* 0x000000ffff057224 */ /* 0x000fe200078e00ff */
[----:B------:R-:W-:Y:S01]  /*0e80*/  R2UR UR6, R42 ;  /* 0x000000002a0672ca */ /* 0x000fe200000e0000 */
[----:B------:R-:W-:Y:S01]  /*0e90*/  IMAD.MOV.U32 R68, RZ, RZ, R65 ;  /* 0x000000ffff447224 */ /* 0x000fe200078e0041 */
[----:B------:R-:W-:Y:S01]  /*0ea0*/  R2UR UR7, R43 ;  /* 0x000000002b0772ca */ /* 0x000fe200000e0000 */
[--C-:B------:R-:W-:Y:S01]  /*0eb0*/  IMAD.X R9, RZ, RZ, R66.reuse, P0 ;  /* 0x000000ffff097224 */ /* 0x100fe200000e0642 */
[----:B-----5:R-:W-:Y:S01]  /*0ec0*/  MOV R60, R34 ;  /* 0x00000022003c7202 */ /* 0x020fe20000000f00 */
[----:B------:R-:W-:-:S02]  /*0ed0*/  IMAD.MOV.U32 R69, RZ, RZ, R66 ;  /* 0x000000ffff457224 */ /* 0x000fc400078e0042 */
[----:B------:R-:W-:Y:S02]  /*0ee0*/  IMAD.MOV.U32 R61, RZ, RZ, R35 ;  /* 0x000000ffff3d7224 */ /* 0x000fe400078e0023 */
[----:B------:R-:W-:Y:S02]  /*0ef0*/  IMAD.MOV.U32 R62, RZ, RZ, R32 ;  /* 0x000000ffff3e7224 */ /* 0x000fe400078e0020 */
[----:B------:R-:W-:Y:S02]  /*0f00*/  IMAD.MOV.U32 R63, RZ, RZ, R33 ;  /* 0x000000ffff3f7224 */ /* 0x000fe400078e0021 */
[----:B------:R-:W-:Y:S01]  /*0f10*/  ISETP.NE.U32.AND P1, PT, R8, UR6, PT ;  /* 0x0000000608007c0c */ /* 0x000fe2000bf25070 */
[----:B-1----:R-:W-:Y:S02]  /*0f20*/  IMAD R0, R66, UR4, RZ ;  /* 0x0000000442007c24 */ /* 0x002fe4000f8e02ff */
[----:B------:R-:W-:Y:S01]  /*0f30*/  IMAD.WIDE.U32 R4, R65, UR4, R4 ;  /* 0x0000000441047c25 */ /* 0x000fe2000f8e0004 */
[----:B------:R-:W-:-:S03]  /*0f40*/  ISETP.NE.AND.EX P1, PT, R9, UR7, PT, P1 ;  /* 0x0000000709007c0c */ /* 0x000fc6000bf25310 */
[----:B0-----:R-:W-:Y:S01]  /*0f50*/  IMAD.WIDE.U32 R6, R65, UR4, R6 ;  /* 0x0000000441067c25 */ /* 0x001fe2000f8e0006 */
[----:B------:R-:W-:-:S03]  /*0f60*/  P2R R71, PR, RZ, 0x2 ;  /* 0x00000002ff477803 */ /* 0x000fc60000000000 */
[----:B------:R-:W-:Y:S01]  /*0f70*/  IMAD R11, R65, UR5, R0 ;  /* 0x00000005410b7c24 */ /* 0x000fe2000f8e0200 */
[----:B------:R-:W-:Y:S01]  /*0f80*/  ISETP.GE.U32.AND P0, PT, R4, R6, PT ;  /* 0x000000060400720c */ /* 0x000fe20003f06070 */
[----:B------:R-:W-:Y:S02]  /*0f90*/  IMAD.MOV.U32 R66, RZ, RZ, R9 ;  /* 0x000000ffff427224 */ /* 0x000fe400078e0009 */
[----:B------:R-:W-:Y:S02]  /*0fa0*/  IMAD.IADD R3, R11, 0x1, R5 ;  /* 0x000000010b037824 */ /* 0x000fe400078e0205 */
[----:B------:R-:W-:Y:S02]  /*0fb0*/  IMAD.IADD R0, R7, 0x1, R11 ;  /* 0x0000000107007824 */ /* 0x000fe400078e020b */
[----:B------:R-:W-:-:S03]  /*0fc0*/  IMAD.MOV.U32 R65, RZ, RZ, R8 ;  /* 0x000000ffff417224 */ /* 0x000fc600078e0008 */
[----:B------:R-:W-:-:S13]  /*0fd0*/  ISETP.GE.U32.AND.EX P0, PT, R3, R0, PT, P0 ;  /* 0x000000000300720c */ /* 0x000fda0003f06100 */
[----:B------:R-:W-:Y:S05]  /*0fe0*/  @P0 BRA `(.L_x_6) ;  /* 0x0000000c00a40947 */ /* 0x000fea0003800000 */
[----:B------:R-:W0:Y:S01]  /*0ff0*/  LDCU UR4, c[0x0][0x3d4] ;  /* 0x00007a80ff0477ac */ /* 0x000e220008000800 */
[----:B------:R-:W-:Y:S01]  /*1000*/  R2UR UR5, R24 ;  /* 0x00000000180572ca */ /* 0x000fe200000e0000 */
[----:B------:R-:W-:Y:S01]  /*1010*/  IMAD.MOV.U32 R5, RZ, RZ, R3 ;  /* 0x000000ffff057224 */ /* 0x000fe200078e0003 */
[----:B0-----:R-:W-:-:S06]  /*1020*/  UISETP.NE.U32.AND UP0, UPT, UR4, URZ, UPT ;  /* 0x000000ff0400728c */ /* 0x001fcc000bf05070 */
[----:B------:R-:W-:-:S05]  /*1030*/  PLOP3.LUT P0, PT, PT, PT, UP0, 0x80, 0x8 ;  /* 0x000000000008781c */ /* 0x000fca0003f0f008 */
[----:B------:R-:W-:Y:S01]  /*1040*/  @!UP0 UMOV UR4, UR5 ;  /* 0x0000000500048c82 */ /* 0x000fe20008000000 */
[----:B------:R-:W-:-:S07]  /*1050*/  @!UP0 UMOV UR5, URZ ;  /* 0x000000ff00058c82 */ /* 0x000fce0008000000 */
[----:B------:R-:W-:Y:S02]  /*1060*/  @!P0 IMAD.U32 R10, RZ, RZ, UR4 ;  /* 0x00000004ff0a8e24 */ /* 0x000fe4000f8e00ff */
[----:B------:R-:W-:Y:S01]  /*1070*/  @!P0 IMAD.U32 R11, RZ, RZ, UR5 ;  /* 0x00000005ff0b8e24 */ /* 0x000fe2000f8e00ff */
[----:B------:R-:W-:Y:S06]  /*1080*/  BRA.U !UP0, `(.L_x_7) ;  /* 0x0000000108287547 */ /* 0x000fec000b800000 */
[----:B------:R-:W0:Y:S01]  /*1090*/  S2UR UR6, SR_CTAID.X ;  /* 0x00000000000679c3 */ /* 0x000e220000002500 */
[----:B------:R-:W1:Y:S01]  /*10a0*/  LDCU.64 UR4, c[0x0][0x3d0] ;  /* 0x00007a00ff0477ac */ /* 0x000e620008000a00 */
[----:B------:R-:W-:Y:S01]  /*10b0*/  IMAD.MOV.U32 R73, RZ, RZ, RZ ;  /* 0x000000ffff497224 */ /* 0x000fe200078e00ff */
[----:B------:R-:W-:Y:S01]  /*10c0*/  MOV R20, 0x1110 ;  /* 0x0000111000147802 */ /* 0x000fe20000000f00 */
[----:B-1----:R-:W-:Y:S01]  /*10d0*/  IMAD.U32 R14, RZ, RZ, UR4 ;  /* 0x00000004ff0e7e24 */ /* 0x002fe2000f8e00ff */
[----:B------:R-:W-:Y:S01]  /*10e0*/  MOV R15, UR5 ;  /* 0x00000005000f7c02 */ /* 0x000fe20008000f00 */
[----:B0-----:R-:W-:-:S07]  /*10f0*/  IMAD.U32 R21, RZ, RZ, UR6 ;  /* 0x00000006ff157e24 */ /* 0x001fce000f8e00ff */
[----:B------:R-:W-:Y:S05]  /*1100*/  CALL.REL.NOINC `($__internal_1_$__cuda_sm20_div_u64) ;  /* 0x0000005c00c87944 */ /* 0x000fea0003c00000 */
[----:B------:R-:W-:Y:S02]  /*1110*/  IMAD.MOV.U32 R10, RZ, RZ, R12 ;  /* 0x000000ffff0a7224 */ /* 0x000fe400078e000c */
[----:B------:R-:W-:-:S07]  /*1120*/  IMAD.MOV.U32 R11, RZ, RZ, R13 ;  /* 0x000000ffff0b7224 */ /* 0x000fce00078e000d */
.L_x_7:
[----:B------:R-:W0:Y:S02]  /*1130*/  LDCU.64 UR4, c[0x0][0x3b8] ;  /* 0x00007700ff0477ac */ /* 0x000e240008000a00 */
[----:B0-----:R-:W-:-:S04]  /*1140*/  UISETP.NE.U32.AND UP0, UPT, UR4, URZ, UPT ;  /* 0x000000ff0400728c */ /* 0x001fc8000bf05070 */
[----:B------:R-:W-:-:S09]  /*1150*/  UISETP.NE.AND.EX UP0, UPT, UR5, URZ, UPT, UP0 ;  /* 0x000000ff0500728c */ /* 0x000fd2000bf05300 */
[----:B------:R-:W-:Y:S05]  /*1160*/  BRA.U !UP0, `(.L_x_6) ;  /* 0x0000000d08447547 */ /* 0x000fea000b800000 */
[-C--:B------:R-:W-:Y:S02]  /*1170*/  IMAD R3, R11, R54.reuse, RZ ;  /* 0x000000360b037224 */ /* 0x080fe400078e02ff */
[----:B------:R-:W-:-:S04]  /*1180*/  IMAD.WIDE.U32 R8, R10, R54, RZ ;  /* 0x000000360a087225 */ /* 0x000fc800078e00ff */
[----:B------:R-:W-:Y:S02]  /*1190*/  IMAD R81, R55, R10, R3 ;  /* 0x0000000a37517224 */ /* 0x000fe400078e0203 */
[----:B------:R-:W-:Y:S02]  /*11a0*/  IMAD.MOV.U32 R3, RZ, RZ, R40 ;  /* 0x000000ffff037224 */ /* 0x000fe400078e0028 */
[----:B------:R-:W-:-:S07]  /*11b0*/  IMAD.IADD R81, R9, 0x1, R81 ;  /* 0x0000000109517824 */ /* 0x000fce00078e0251 */
.L_x_17:
[----:B0-----:R-:W0:Y:S01]  /*11c0*/  LDCU UR4, c[0x0][0x3cc] ;  /* 0x00007980ff0477ac */ /* 0x001e220008000800 */
[----:B------:R-:W-:Y:S01]  /*11d0*/  BSSY.RECONVERGENT B0, `(.L_x_8) ;  /* 0x000002d000007945 */ /* 0x000fe20003800200 */
[----:B0--3--:R-:W-:-:S04]  /*11e0*/  LOP3.LUT R10, R5, UR4, RZ, 0xfc, !PT ;  /* 0x00000004050a7c12 */ /* 0x009fc8000f8efcff */
[----:B------:R-:W-:-:S13]  /*11f0*/  ISETP.NE.U32.AND P0, PT, R10, RZ, PT ;  /* 0x000000ff0a00720c */ /* 0x000fda0003f05070 */
[----:B-12---:R-:W-:Y:S05]  /*1200*/  @P0 BRA `(.L_x_9) ;  /* 0x0000000000600947 */ /* 0x006fea0003800000 */
[----:B------:R-:W0:Y:S01]  /*1210*/  LDCU UR4, c[0x0][0x3c8] ;  /* 0x00007900ff0477ac */ /* 0x000e220008000800 */
[----:B------:R-:W-:Y:S01]  /*1220*/  IMAD.MOV.U32 R21, RZ, RZ, RZ ;  /* 0x000000ffff157224 */ /* 0x000fe200078e00ff */
[----:B0-----:R-:W0:Y:S01]  /*1230*/  I2F.U32.RP R12, UR4 ;  /* 0x00000004000c7d06 */ /* 0x001e220008209000 */
        /* <DEDUP_REMOVED lines=8> */
[----:B------:R-:W-:-:S04]  /*12c0*/  IMAD.HI.U32 R10, R11, R4, RZ ;  /* 0x000000040b0a7227 */ /* 0x000fc800078e00ff */
[----:B------:R-:W-:-:S04]  /*12d0*/  IMAD.MOV R11, RZ, RZ, -R10 ;  /* 0x000000ffff0b7224 */ /* 0x000fc800078e0a0a */
[----:B------:R-:W-:-:S05]  /*12e0*/  IMAD R11, R11, UR4, R4 ;  /* 0x000000040b0b7c24 */ /* 0x000fca000f8e0204 */
[----:B------:R-:W-:-:S13]  /*12f0*/  ISETP.GE.U32.AND P0, PT, R11, UR4, PT ;  /* 0x000000040b007c0c */ /* 0x000fda000bf06070 */
[----:B------:R-:W-:Y:S01]  /*1300*/  @P0 VIADD R11, R11, -UR4 ;  /* 0x800000040b0b0c36 */ /* 0x000fe20008000000 */
[----:B------:R-:W-:-:S04]  /*1310*/  @P0 IADD3 R10, PT, PT, R10, 0x1, RZ ;  /* 0x000000010a0a0810 */ /* 0x000fc80007ffe0ff */
[----:B------:R-:W-:Y:S01]  /*1320*/  ISETP.GE.U32.AND P1, PT, R11, UR4, PT ;  /* 0x000000040b007c0c */ /* 0x000fe2000bf26070 */
[----:B------:R-:W-:-:S12]  /*1330*/  IMAD.MOV.U32 R11, RZ, RZ, RZ ;  /* 0x000000ffff0b7224 */ /* 0x000fd800078e00ff */
[----:B------:R-:W-:Y:S01]  /*1340*/  @P1 VIADD R10, R10, 0x1 ;  /* 0x000000010a0a1836 */ /* 0x000fe20000000000 */
[----:B------:R-:W-:-:S05]  /*1350*/  @!P2 LOP3.LUT R10, RZ, UR4, RZ, 0x33, !PT ;  /* 0x00000004ff0aac12 */ /* 0x000fca000f8e33ff */
[----:B------:R-:W-:-:S04]  /*1360*/  IMAD.MOV R15, RZ, RZ, -R10 ;  /* 0x000000ffff0f7224 */ /* 0x000fc800078e0a0a */
[----:B------:R-:W-:Y:S01]  /*1370*/  IMAD R15, R15, UR4, R4 ;  /* 0x000000040f0f7c24 */ /* 0x000fe2000f8e0204 */
[----:B------:R-:W-:Y:S06]  /*1380*/  BRA `(.L_x_10) ;  /* 0x0000000000447947 */ /* 0x000fec0003800000 */
.L_x_9:
[----:B------:R-:W0:Y:S01]  /*1390*/  LDCU.64 UR4, c[0x0][0x3c8] ;  /* 0x00007900ff0477ac */ /* 0x000e220008000a00 */
[----:B------:R-:W-:Y:S01]  /*13a0*/  IMAD.MOV.U32 R21, RZ, RZ, R4 ;  /* 0x000000ffff157224 */ /* 0x000fe200078e0004 */
[----:B------:R-:W-:Y:S01]  /*13b0*/  MOV R20, 0x1400 ;  /* 0x0000140000147802 */ /* 0x000fe20000000f00 */
[----:B------:R-:W-:Y:S02]  /*13c0*/  IMAD.MOV.U32 R73, RZ, RZ, R5 ;  /* 0x000000ffff497224 */ /* 0x000fe400078e0005 */
[----:B0-----:R-:W-:Y:S02]  /*13d0*/  IMAD.U32 R14, RZ, RZ, UR4 ;  /* 0x00000004ff0e7e24 */ /* 0x001fe4000f8e00ff */
[----:B------:R-:W-:-:S07]  /*13e0*/  IMAD.U32 R15, RZ, RZ, UR5 ;  /* 0x00000005ff0f7e24 */ /* 0x000fce000f8e00ff */
[----:B------:R-:W-:Y:S05]  /*13f0*/  CALL.REL.NOINC `($__internal_1_$__cuda_sm20_div_u64) ;  /* 0x0000005c000c7944 */ /* 0x000fea0003c00000 */
[----:B------:R-:W0:Y:S01]  /*1400*/  LDCU.64 UR4, c[0x0][0x3c8] ;  /* 0x00007900ff0477ac */ /* 0x000e220008000a00 */
[----:B------:R-:W-:-:S05]  /*1410*/  IADD3 R21, P0, PT, RZ, -R12, RZ ;  /* 0x8000000cff157210 */ /* 0x000fca0007f1e0ff */
[----:B------:R-:W-:-:S04]  /*1420*/  IMAD.X R14, RZ, RZ, ~R13, P0 ;  /* 0x000000ffff0e7224 */ /* 0x000fc800000e0e0d */
[----:B0-----:R-:W-:Y:S02]  /*1430*/  IMAD R14, R14, UR4, RZ ;  /* 0x000000040e0e7c24 */ /* 0x001fe4000f8e02ff */
[----:B------:R-:W-:-:S04]  /*1440*/  IMAD.WIDE.U32 R10, R21, UR4, R4 ;  /* 0x00000004150a7c25 */ /* 0x000fc8000f8e0004 */
[----:B------:R-:W-:Y:S02]  /*1450*/  IMAD R21, R21, UR5, R14 ;  /* 0x0000000515157c24 */ /* 0x000fe4000f8e020e */
[----:B------:R-:W-:Y:S02]  /*1460*/  IMAD.MOV.U32 R15, RZ, RZ, R10 ;  /* 0x000000ffff0f7224 */ /* 0x000fe400078e000a */
[----:B------:R-:W-:Y:S01]  /*1470*/  IMAD.MOV.U32 R10, RZ, RZ, R12 ;  /* 0x000000ffff0a7224 */ /* 0x000fe200078e000c */
[----:B------:R-:W-:Y:S01]  /*1480*/  IADD3 R21, PT, PT, R11, R21, RZ ;  /* 0x000000150b157210 */ /* 0x000fe20007ffe0ff */
[----:B------:R-:W-:-:S07]  /*1490*/  IMAD.MOV.U32 R11, RZ, RZ, R13 ;  /* 0x000000ffff0b7224 */ /* 0x000fce00078e000d */
.L_x_10:
[----:B------:R-:W-:Y:S05]  /*14a0*/  BSYNC.RECONVERGENT B0 ;  /* 0x0000000000007941 */ /* 0x000fea0003800200 */
.L_x_8:
[C---:B------:R-:W-:Y:S01]  /*14b0*/  LEA R12, P0, R10.reuse, R46, 0x3 ;  /* 0x0000002e0a0c7211 */ /* 0x040fe200078018ff */
[----:B------:R-:W0:Y:S03]  /*14c0*/  LDCU UR4, c[0x0][0x3b8] ;  /* 0x00007700ff0477ac */ /* 0x000e260008000800 */
[----:B------:R-:W-:-:S05]  /*14d0*/  LEA.HI.X R13, R10, R47, R11, 0x3, P0 ;  /* 0x0000002f0a0d7211 */ /* 0x000fca00000f1c0b */
[----:B------:R-:W2:Y:S01]  /*14e0*/  LD.E.64 R10, desc[UR36][R12.64] ;  /* 0x000000240c0a7980 */ /* 0x000ea2000c101b00 */
[----:B------:R-:W-:Y:S01]  /*14f0*/  UISETP.GE.U32.AND UP0, UPT, UR49, 0x7, UPT ;  /* 0x000000073100788c */ /* 0x000fe2000bf06070 */
[----:B------:R-:W-:Y:S01]  /*1500*/  IMAD.MOV.U32 R80, RZ, RZ, R8 ;  /* 0x000000ffff507224 */ /* 0x000fe200078e0008 */
[----:B------:R-:W-:Y:S01]  /*1510*/  CS2R R84, SRZ ;  /* 0x0000000000547805 */ /* 0x000fe2000001ff00 */
[----:B------:R-:W-:Y:S01]  /*1520*/  IMAD R21, R21, R56, RZ ;  /* 0x0000003815157224 */ /* 0x000fe200078e02ff */
[----:B------:R-:W-:Y:S01]  /*1530*/  UISETP.GE.U32.AND.EX UP0, UPT, UR57, URZ, UPT, UP0 ;  /* 0x000000ff3900728c */ /* 0x000fe2000bf06100 */
[----:B------:R-:W-:-:S04]  /*1540*/  IMAD.WIDE.U32 R82, R56, R15, R80 ;  /* 0x0000000f38527225 */ /* 0x000fc800078e0050 */
[----:B------:R-:W-:Y:S01]  /*1550*/  IMAD R21, R57, R15, R21 ;  /* 0x0000000f39157224 */ /* 0x000fe200078e0215 */
[----:B--2---:R-:W-:-:S04]  /*1560*/  IADD3 R80, P0, PT, R10, R82, RZ ;  /* 0x000000520a507210 */ /* 0x004fc80007f1e0ff */
[----:B------:R-:W-:Y:S01]  /*1570*/  IADD3.X R82, PT, PT, R11, R83, R21, P0, !PT ;  /* 0x000000530b527210 */ /* 0x000fe200007fe415 */
[----:B0-----:R-:W-:Y:S01]  /*1580*/  IMAD R83, R3, UR4, RZ ;  /* 0x0000000403537c24 */ /* 0x001fe2000f8e02ff */
[----:B------:R-:W-:Y:S07]  /*1590*/  BRA.U !UP0, `(.L_x_11) ;  /* 0x0000000108e87547 */ /* 0x000fee000b800000 */
[----:B------:R-:W0:Y:S01]  /*15a0*/  S2UR UR5, SR_CgaCtaId ;  /* 0x00000000000579c3 */ /* 0x000e220000008800 */
[----:B------:R-:W-:Y:S01]  /*15b0*/  UMOV UR4, 0x400 ;  /* 0x0000040000047882 */ /* 0x000fe20000000000 */
[----:B------:R-:W-:Y:S01]  /*15c0*/  BSSY.RECONVERGENT B0, `(.L_x_12) ;  /* 0x0000036000007945 */ /* 0x000fe20003800200 */
[----:B------:R-:W-:Y:S02]  /*15d0*/  IMAD.MOV.U32 R89, RZ, RZ, RZ ;  /* 0x000000ffff597224 */ /* 0x000fe400078e00ff */
[----:B------:R-:W-:Y:S02]  /*15e0*/  IMAD.MOV.U32 R85, RZ, RZ, RZ ;  /* 0x000000ffff557224 */ /* 0x000fe400078e00ff */
[----:B------:R-:W-:Y:S01]  /*15f0*/  IMAD.U32 R88, RZ, RZ, UR54 ;  /* 0x00000036ff587e24 */ /* 0x000fe2000f8e00ff */
[----:B------:R-:W1:Y:S01]  /*1600*/  LDC R84, c[0x0][0x3bc] ;  /* 0x0000ef00ff547b82 */ /* 0x000e620000000800 */
[----:B0-----:R-:W-:-:S06]  /*1610*/  ULEA UR4, UR5, UR4, 0x18 ;  /* 0x0000000405047291 */ /* 0x001fcc000f8ec0ff */
[----:B------:R-:W-:Y:S01]  /*1620*/  LEA R87, R83, UR4, 0x3 ;  /* 0x0000000453577c11 */ /* 0x000fe2000f8e18ff */
[----:B-1----:R-:W-:-:S07]  /*1630*/  IMAD.MOV.U32 R86, RZ, RZ, R84 ;  /* 0x000000ffff567224 */ /* 0x002fce00078e0054 */
.L_x_13:
[----:B------:R-:W-:-:S04]  /*1640*/  LEA R12, P0, R89, R80, 0x3 ;  /* 0x00000050590c7211 */ /* 0x000fc800078018ff */
[----:B------:R-:W-:-:S05]  /*1650*/  LEA.HI.X R13, R89, R82, R85, 0x3, P0 ;  /* 0x00000052590d7211 */ /* 0x000fca00000f1c55 */
[----:B------:R-:W2:Y:S01]  /*1660*/  LD.E.64 R76, desc[UR36][R12.64] ;  /* 0x000000240c4c7980 */ /* 0x000ea2000c101b00 */
[----:B------:R-:W-:-:S04]  /*1670*/  IADD3 R10, P0, PT, R12, UR38, RZ ;  /* 0x000000260c0a7c10 */ /* 0x000fc8000ff1e0ff */
[----:B------:R-:W-:Y:S01]  /*1680*/  IADD3.X R11, PT, PT, R13, UR39, RZ, P0, !PT ;  /* 0x000000270d0b7c10 */ /* 0x000fe200087fe4ff */
[----:B------:R-:W-:Y:S01]  /*1690*/  IMAD.U32 R20, RZ, RZ, UR51 ;  /* 0x00000033ff147e24 */ /* 0x000fe2000f8e00ff */
[----:B0-2---:R0:W-:Y:S04]  /*16a0*/  STS.64 [R87], R76 ;  /* 0x0000004c57007388 */ /* 0x0051e80000000a00 */
[----:B------:R-:W2:Y:S01]  /*16b0*/  LD.E.64 R14, desc[UR36][R10.64] ;  /* 0x000000240a0e7980 */ /* 0x000ea2000c101b00 */
[----:B------:R-:W-:-:S05]  /*16c0*/  IMAD R91, R20, 0x8, R87 ;  /* 0x00000008145b7824 */ /* 0x000fca00078e0257 */
[----:B--2---:R1:W-:Y:S04]  /*16d0*/  STS.64 [R91], R14 ;  /* 0x0000000e5b007388 */ /* 0x0043e80000000a00 */
[----:B------:R-:W2:Y:S04]  /*16e0*/  LD.E.64 R20, desc[UR36][R12.64+0x8] ;  /* 0x000008240c147980 */ /* 0x000ea8000c101b00 */
[----:B--2---:R2:W-:Y:S04]  /*16f0*/  STS.64 [R87+0x8], R20 ;  /* 0x0000081457007388 */ /* 0x0045e80000000a00 */
[----:B------:R-:W3:Y:S04]  /*1700*/  LD.E.64 R72, desc[UR36][R10.64+0x8] ;  /* 0x000008240a487980 */ /* 0x000ee8000c101b00 */
[----:B---3--:R3:W-:Y:S04]  /*1710*/  STS.64 [R91+0x8], R72 ;  /* 0x000008485b007388 */ /* 0x0087e80000000a00 */
[----:B------:R-:W4:Y:S04]  /*1720*/  LD.E.64 R74, desc[UR36][R12.64+0x10] ;  /* 0x000010240c4a7980 */ /* 0x000f28000c101b00 */
[----:B----4-:R4:W-:Y:S04]  /*1730*/  STS.64 [R87+0x10], R74 ;  /* 0x0000104a57007388 */ /* 0x0109e80000000a00 */
[----:B0-----:R-:W5:Y:S04]  /*1740*/  LD.E.64 R76, desc[UR36][R10.64+0x10] ;  /* 0x000010240a4c7980 */ /* 0x001f68000c101b00 */
[----:B-----5:R0:W-:Y:S04]  /*1750*/  STS.64 [R91+0x10], R76 ;  /* 0x0000104c5b007388 */ /* 0x0201e80000000a00 */
[----:B------:R-:W5:Y:S04]  /*1760*/  LD.E.64 R78, desc[UR36][R12.64+0x18] ;  /* 0x000018240c4e7980 */ /* 0x000f68000c101b00 */
[----:B-----5:R5:W-:Y:S04]  /*1770*/  STS.64 [R87+0x18], R78 ;  /* 0x0000184e57007388 */ /* 0x020be80000000a00 */
[----:B-1----:R-:W2:Y:S04]  /*1780*/  LD.E.64 R14, desc[UR36][R10.64+0x18] ;  /* 0x000018240a0e7980 */ /* 0x002ea8000c101b00 */
[----:B--2---:R1:W-:Y:S04]  /*1790*/  STS.64 [R91+0x18], R14 ;  /* 0x0000180e5b007388 */ /* 0x0043e80000000a00 */
[----:B------:R-:W2:Y:S04]  /*17a0*/  LD.E.64 R20, desc[UR36][R12.64+0x20] ;  /* 0x000020240c147980 */ /* 0x000ea8000c101b00 */
[----:B--2---:R2:W-:Y:S04]  /*17b0*/  STS.64 [R87+0x20], R20 ;  /* 0x0000201457007388 */ /* 0x0045e80000000a00 */
[----:B---3--:R-:W3:Y:S04]  /*17c0*/  LD.E.64 R72, desc[UR36][R10.64+0x20] ;  /* 0x000020240a487980 */ /* 0x008ee8000c101b00 */
[----:B---3--:R3:W-:Y:S04]  /*17d0*/  STS.64 [R91+0x20], R72 ;  /* 0x000020485b007388 */ /* 0x0087e80000000a00 */
[----:B----4-:R-:W4:Y:S04]  /*17e0*/  LD.E.64 R74, desc[UR36][R12.64+0x28] ;  /* 0x000028240c4a7980 */ /* 0x010f28000c101b00 */
[----:B----4-:R-:W-:Y:S04]  /*17f0*/  STS.64 [R87+0x28], R74 ;  /* 0x0000284a57007388 */ /* 0x010fe80000000a00 */
[----:B0-----:R-:W4:Y:S04]  /*1800*/  LD.E.64 R76, desc[UR36][R10.64+0x28] ;  /* 0x000028240a4c7980 */ /* 0x001f28000c101b00 */
[----:B----4-:R-:W-:Y:S04]  /*1810*/  STS.64 [R91+0x28], R76 ;  /* 0x0000284c5b007388 */ /* 0x010fe80000000a00 */
[----:B-----5:R-:W4:Y:S04]  /*1820*/  LD.E.64 R78, desc[UR36][R12.64+0x30] ;  /* 0x000030240c4e7980 */ /* 0x020f28000c101b00 */
[----:B----4-:R-:W-:Y:S04]  /*1830*/  STS.64 [R87+0x30], R78 ;  /* 0x0000304e57007388 */ /* 0x010fe80000000a00 */
[----:B-1----:R-:W4:Y:S04]  /*1840*/  LD.E.64 R14, desc[UR36][R10.64+0x30] ;  /* 0x000030240a0e7980 */ /* 0x002f28000c101b00 */
[----:B----4-:R-:W-:Y:S04]  /*1850*/  STS.64 [R91+0x30], R14 ;  /* 0x0000300e5b007388 */ /* 0x010fe80000000a00 */
[----:B--2---:R-:W2:Y:S01]  /*1860*/  LD.E.64 R20, desc[UR36][R12.64+0x38] ;  /* 0x000038240c147980 */ /* 0x004ea2000c101b00 */
[----:B------:R-:W-:-:S03]  /*1870*/  IADD3 R88, P0, PT, R88, -0x8, RZ ;  /* 0xfffffff858587810 */ /* 0x000fc60007f1e0ff */
[----:B--2---:R0:W-:Y:S04]  /*1880*/  STS.64 [R87+0x38], R20 ;  /* 0x0000381457007388 */ /* 0x0041e80000000a00 */
[----:B---3--:R-:W2:Y:S01]  /*1890*/  LD.E.64 R72, desc[UR36][R10.64+0x38] ;  /* 0x000038240a487980 */ /* 0x008ea2000c101b00 */
[----:B------:R-:W-:Y:S02]  /*18a0*/  IADD3.X R86, PT, PT, R86, -0x1, RZ, P0, !PT ;  /* 0xffffffff56567810 */ /* 0x000fe400007fe4ff */
[----:B------:R-:W-:Y:S02]  /*18b0*/  ISETP.NE.U32.AND P0, PT, R88, RZ, PT ;  /* 0x000000ff5800720c */ /* 0x000fe40003f05070 */
[----:B------:R-:W-:Y:S02]  /*18c0*/  IADD3 R89, P1, PT, R89, 0x8, RZ ;  /* 0x0000000859597810 */ /* 0x000fe40007f3e0ff */
[----:B------:R-:W-:-:S02]  /*18d0*/  ISETP.NE.AND.EX P0, PT, R86, RZ, PT, P0 ;  /* 0x000000ff5600720c */ /* 0x000fc40003f05300 */
[----:B0-----:R-:W-:Y:S01]  /*18e0*/  IADD3 R87, PT, PT, R87, 0x40, RZ ;  /* 0x0000004057577810 */ /* 0x001fe20007ffe0ff */
[----:B------:R-:W-:Y:S01]  /*18f0*/  IMAD.X R85, RZ, RZ, R85, P1 ;  /* 0x000000ffff557224 */ /* 0x000fe200008e0655 */
[----:B--2---:R0:W-:Y:S09]  /*1900*/  STS.64 [R91+0x38], R72 ;  /* 0x000038485b007388 */ /* 0x0041f20000000a00 */
[----:B------:R-:W-:Y:S05]  /*1910*/  @P0 BRA `(.L_x_13) ;  /* 0xfffffffc00480947 */ /* 0x000fea000383ffff */
[----:B------:R-:W-:Y:S05]  /*1920*/  BSYNC.RECONVERGENT B0 ;  /* 0x0000000000007941 */ /* 0x000fea0003800200 */
.L_x_12:
[----:B------:R-:W-:-:S07]  /*1930*/  IMAD.U32 R85, RZ, RZ, UR54 ;  /* 0x00000036ff557e24 */ /* 0x000fce000f8e00ff */
.L_x_11:
[----:B------:R-:W-:-:S04]  /*1940*/  UISETP.NE.U32.AND UP0, UPT, UR48, URZ, UPT ;  /* 0x000000ff3000728c */ /* 0x000fc8000bf05070 */
[----:B------:R-:W-:-:S09]  /*1950*/  UISETP.NE.AND.EX UP0, UPT, URZ, URZ, UPT, UP0 ;  /* 0x000000ffff00728c */ /* 0x000fd2000bf05300 */
[----:B------:R-:W-:Y:S05]  /*1960*/  BRA.U !UP0, `(.L_x_14) ;  /* 0x00000005082c7547 */ /* 0x000fea000b800000 */
[----:B------:R-:W-:Y:S02]  /*1970*/  UISETP.GE.U32.AND UP0, UPT, UR58, 0x3, UPT ;  /* 0x000000033a00788c */ /* 0x000fe4000bf06070 */
[----:B------:R-:W-:Y:S02]  /*1980*/  UISETP.NE.U32.AND UP1, UPT, UR47, URZ, UPT ;  /* 0x000000ff2f00728c */ /* 0x000fe4000bf25070 */
[----:B------:R-:W-:Y:S02]  /*1990*/  UISETP.GE.U32.AND.EX UP0, UPT, UR61, URZ, UPT, UP0 ;  /* 0x000000ff3d00728c */ /* 0x000fe4000bf06100 */
[----:B------:R-:W-:-:S07]  /*19a0*/  UISETP.NE.AND.EX UP1, UPT, URZ, URZ, UPT, UP1 ;  /* 0x000000ffff00728c */ /* 0x000fce000bf25310 */
[----:B------:R-:W-:Y:S05]  /*19b0*/  BRA.U !UP0, `(.L_x_15) ;  /* 0x0000000108707547 */ /* 0x000fea000b800000 */
[----:B------:R-:W-:-:S04]  /*19c0*/  LEA R14, P0, R85, R80, 0x3 ;  /* 0x00000050550e7211 */ /* 0x000fc800078018ff */
[----:B------:R-:W-:-:S05]  /*19d0*/  LEA.HI.X R15, R85, R82, R84, 0x3, P0 ;  /* 0x00000052550f7211 */ /* 0x000fca00000f1c54 */
[----:B------:R-:W2:Y:S01]  /*19e0*/  LD.E.64 R78, desc[UR36][R14.64] ;  /* 0x000000240e4e7980 */ /* 0x000ea2000c101b00 */
[----:B------:R-:W1:Y:S01]  /*19f0*/  S2UR UR5, SR_CgaCtaId ;  /* 0x00000000000579c3 */ /* 0x000e620000008800 */
[----:B------:R-:W-:Y:S01]  /*1a00*/  UMOV UR4, 0x400 ;  /* 0x0000040000047882 */ /* 0x000fe20000000000 */
[----:B------:R-:W-:Y:S01]  /*1a10*/  IMAD.IADD R10, R85, 0x1, R83 ;  /* 0x00000001550a7824 */ /* 0x000fe200078e0253 */
[----:B------:R-:W-:-:S04]  /*1a20*/  IADD3 R12, P0, PT, R14, UR38, RZ ;  /* 0x000000260e0c7c10 */ /* 0x000fc8000ff1e0ff */
[----:B------:R-:W-:Y:S01]  /*1a30*/  IADD3.X R13, PT, PT, R15, UR39, RZ, P0, !PT ;  /* 0x000000270f0d7c10 */ /* 0x000fe200087fe4ff */
[----:B-1----:R-:W-:-:S06]  /*1a40*/  ULEA UR4, UR5, UR4, 0x18 ;  /* 0x0000000405047291 */ /* 0x002fcc000f8ec0ff */
[----:B------:R-:W-:-:S05]  /*1a50*/  LEA R87, R10, UR4, 0x3 ;  /* 0x000000040a577c11 */ /* 0x000fca000f8e18ff */
[----:B--2---:R1:W-:Y:S04]  /*1a60*/  STS.64 [R87], R78 ;  /* 0x0000004e57007388 */ /* 0x0043e80000000a00 */
[----:B------:R-:W2:Y:S01]  /*1a70*/  LD.E.64 R76, desc[UR36][R12.64] ;  /* 0x000000240c4c7980 */ /* 0x000ea2000c101b00 */
[----:B------:R-:W-:-:S05]  /*1a80*/  LEA R89, R10, UR50, 0x3 ;  /* 0x000000320a597c11 */ /* 0x000fca000f8e18ff */
[----:B--2---:R2:W-:Y:S04]  /*1a90*/  STS.64 [R89], R76 ;  /* 0x0000004c59007388 */ /* 0x0045e80000000a00 */
[----:B------:R-:W3:Y:S04]  /*1aa0*/  LD.E.64 R74, desc[UR36][R14.64+0x8] ;  /* 0x000008240e4a7980 */ /* 0x000ee8000c101b00 */
[----:B---3--:R3:W-:Y:S04]  /*1ab0*/  STS.64 [R87+0x8], R74 ;  /* 0x0000084a57007388 */ /* 0x0087e80000000a00 */
[----:B0-----:R-:W4:Y:S04]  /*1ac0*/  LD.E.64 R72, desc[UR36][R12.64+0x8] ;  /* 0x000008240c487980 */ /* 0x001f28000c101b00 */
[----:B----4-:R3:W-:Y:S04]  /*1ad0*/  STS.64 [R89+0x8], R72 ;  /* 0x0000084859007388 */ /* 0x0107e80000000a00 */
[----:B------:R-:W4:Y:S04]  /*1ae0*/  LD.E.64 R20, desc[UR36][R14.64+0x10] ;  /* 0x000010240e147980 */ /* 0x000f28000c101b00 */
[----:B----4-:R3:W-:Y:S04]  /*1af0*/  STS.64 [R87+0x10], R20 ;  /* 0x0000101457007388 */ /* 0x0107e80000000a00 */
[----:B------:R-:W4:Y:S04]  /*1b00*/  LD.E.64 R10, desc[UR36][R12.64+0x10] ;  /* 0x000010240c0a7980 */ /* 0x000f28000c101b00 */
[----:B----4-:R3:W-:Y:S04]  /*1b10*/  STS.64 [R89+0x10], R10 ;  /* 0x0000100a59007388 */ /* 0x0107e80000000a00 */
[----:B-1----:R-:W4:Y:S04]  /*1b20*/  LD.E.64 R78, desc[UR36][R14.64+0x18] ;  /* 0x000018240e4e7980 */ /* 0x002f28000c101b00 */
[----:B----4-:R3:W-:Y:S04]  /*1b30*/  STS.64 [R87+0x18], R78 ;  /* 0x0000184e57007388 */ /* 0x0107e80000000a00 */
[----:B--2---:R-:W2:Y:S01]  /*1b40*/  LD.E.64 R76, desc[UR36][R12.64+0x18] ;  /* 0x000018240c4c7980 */ /* 0x004ea2000c101b00 */
[----:B------:R-:W-:-:S05]  /*1b50*/  IADD3 R85, P0, PT, R85, 0x4, RZ ;  /* 0x0000000455557810 */ /* 0x000fca0007f1e0ff */
[----:B------:R-:W-:Y:S01]  /*1b60*/  IMAD.X R84, RZ, RZ, R84, P0 ;  /* 0x000000ffff547224 */ /* 0x000fe200000e0654 */
[----:B--2---:R3:W-:Y:S07]  /*1b70*/  STS.64 [R89+0x18], R76 ;  /* 0x0000184c59007388 */ /* 0x0047ee0000000a00 */
.L_x_15:
[----:B------:R-:W-:Y:S05]  /*1b80*/  BRA.U !UP1, `(.L_x_14) ;  /* 0x0000000109a47547 */ /* 0x000fea000b800000 */
[----:B------:R-:W-:Y:S01]  /*1b90*/  UISETP.NE.U32.AND UP0, UPT, UR59, URZ, UPT ;  /* 0x000000ff3b00728c */ /* 0x000fe2000bf05070 */
[----:B------:R-:W-:-:S03]  /*1ba0*/  R2UR UR4, R16 ;  /* 0x00000000100472ca */ /* 0x000fc600000e0000 */
[----:B------:R-:W-:-:S10]  /*1bb0*/  UISETP.NE.AND.EX UP0, UPT, UR62, URZ, UPT, UP0 ;  /* 0x000000ff3e00728c */ /* 0x000fd4000bf05300 */
[----:B------:R-:W-:-:S04]  /*1bc0*/  UISETP.NE.U32.AND UP1, UPT, UR4, URZ, UPT ;  /* 0x000000ff0400728c */ /* 0x000fc8000bf25070 */
[----:B------:R-:W-:Y:S01]  /*1bd0*/  UISETP.NE.AND.EX UP1, UPT, URZ, URZ, UPT, UP1 ;  /* 0x000000ffff00728c */ /* 0x000fe2000bf25310 */
[----:B------:R-:W-:Y:S10]  /*1be0*/  BRA.U !UP0, `(.L_x_16) ;  /* 0x0000000108507547 */ /* 0x000ff4000b800000 */
[----:B------:R-:W-:-:S04]  /*1bf0*/  LEA R12, P0, R85, R80, 0x3 ;  /* 0x00000050550c7211 */ /* 0x000fc800078018ff */
[----:B------:R-:W-:-:S05]  /*1c00*/  LEA.HI.X R13, R85, R82, R84, 0x3, P0 ;  /* 0x00000052550d7211 */ /* 0x000fca00000f1c54 */
[----:B---3--:R-:W2:Y:S01]  /*1c10*/  LD.E.64 R20, desc[UR36][R12.64] ;  /* 0x000000240c147980 */ /* 0x008ea2000c101b00 */
[----:B------:R-:W1:Y:S01]  /*1c20*/  S2UR UR5, SR_CgaCtaId ;  /* 0x00000000000579c3 */ /* 0x000e620000008800 */
[----:B------:R-:W-:Y:S01]  /*1c30*/  UMOV UR4, 0x400 ;  /* 0x0000040000047882 */ /* 0x000fe20000000000 */
[----:B0-----:R-:W-:Y:S01]  /*1c40*/  IMAD.IADD R72, R85, 0x1, R83 ;  /* 0x0000000155487824 */ /* 0x001fe200078e0253 */
        /* <DEDUP_REMOVED lines=8> */
[----:B------:R-:W2:Y:S04]  /*1cd0*/  LD.E.64 R12, desc[UR36][R12.64+0x8] ;  /* 0x000008240c0c7980 */ /* 0x000ea8000c101b00 */
[----:B--2---:R1:W-:Y:S04]  /*1ce0*/  STS.64 [R75+0x8], R12 ;  /* 0x0000080c4b007388 */ /* 0x0043e80000000a00 */
[----:B------:R-:W2:Y:S01]  /*1cf0*/  LD.E.64 R72, desc[UR36][R10.64+0x8] ;  /* 0x000008240a487980 */ /* 0x000ea2000c101b00 */
[----:B------:R-:W-:-:S05]  /*1d00*/  IADD3 R85, P0, PT, R85, 0x2, RZ ;  /* 0x0000000255557810 */ /* 0x000fca0007f1e0ff */
[----:B------:R-:W-:Y:S01]  /*1d10*/  IMAD.X R84, RZ, RZ, R84, P0 ;  /* 0x000000ffff547224 */ /* 0x000fe200000e0654 */
[----:B--2---:R1:W-:Y:S07]  /*1d20*/  STS.64 [R77+0x8], R72 ;  /* 0x000008484d007388 */ /* 0x0043ee0000000a00 */
.L_x_16:
[----:B------:R-:W-:Y:S05]  /*1d30*/  BRA.U !UP1, `(.L_x_14) ;  /* 0x0000000109387547 */ /* 0x000fea000b800000 */
[----:B---3--:R-:W-:-:S04]  /*1d40*/  LEA R10, P0, R85, R80, 0x3 ;  /* 0x00000050550a7211 */ /* 0x008fc800078018ff */
[----:B------:R-:W-:-:S05]  /*1d50*/  LEA.HI.X R11, R85, R82, R84, 0x3, P0 ;  /* 0x00000052550b7211 */ /* 0x000fca00000f1c54 */
[----:B-1----:R-:W2:Y:S01]  /*1d60*/  LD.E.64 R12, desc[UR36][R10.64] ;  /* 0x000000240a0c7980 */ /* 0x002ea2000c101b00 */
        /* <DEDUP_REMOVED lines=8> */
[----:B------:R-:W3:Y:S01]  /*1df0*/  LD.E.64 R14, desc[UR36][R14.64] ;  /* 0x000000240e0e7980 */ /* 0x000ee2000c101b00 */
[----:B------:R-:W-:-:S05]  /*1e00*/  LEA R83, R83, UR50, 0x3 ;  /* 0x0000003253537c11 */ /* 0x000fca000f8e18ff */
[----:B---3--:R2:W-:Y:S02]  /*1e10*/  STS.64 [R83], R14 ;  /* 0x0000000e53007388 */ /* 0x0085e40000000a00 */
.L_x_14:
[----:B------:R-:W-:Y:S01]  /*1e20*/  IADD3 R4, P0, PT, R4, UR52, RZ ;  /* 0x0000003404047c10 */ /* 0x000fe2000ff1e0ff */
[----:B------:R-:W-:-:S04]  /*1e30*/  VIADD R3, R3, UR52 ;  /* 0x0000003403037c36 */ /* 0x000fc80008000000 */
[----:B------:R-:W-:Y:S01]  /*1e40*/  IMAD.X R5, RZ, RZ, R5, P0 ;  /* 0x000000ffff057224 */ /* 0x000fe200000e0605 */
[----:B------:R-:W-:-:S04]  /*1e50*/  ISETP.GE.U32.AND P0, PT, R4, R6, PT ;  /* 0x000000060400720c */ /* 0x000fc80003f06070 */
[----:B------:R-:W-:-:S13]  /*1e60*/  ISETP.GE.U32.AND.EX P0, PT, R5, R0, PT, P0 ;  /* 0x000000000500720c */ /* 0x000fda0003f06100 */
[----:B------:R-:W-:Y:S05]  /*1e70*/  @!P0 BRA `(.L_x_17) ;  /* 0xfffffff000d08947 */ /* 0x000fea000383ffff */
.L_x_6:
[----:B------:R-:W4:Y:S01]  /*1e80*/  LDCU.64 UR4, c[0x0][0x3b8] ;  /* 0x00007700ff0477ac */ /* 0x000f220008000a00 */
[----:B------:R-:W-:Y:S01]  /*1e90*/  MOV R0, 0x0 ;  /* 0x0000000000007802 */ /* 0x000fe20000000f00 */
[----:B------:R-:W5:Y:S01]  /*1ea0*/  LDC R8, c[0x0][0x3bc] ;  /* 0x0000ef00ff087b82 */ /* 0x000f620000000800 */
[----:B------:R-:W-:-:S07]  /*1eb0*/  IMAD.SHL.U32 R4, R27, 0x8, RZ ;  /* 0x000000081b047824 */ /* 0x000fce00078e00ff */
[----:B------:R0:W2:Y:S01]  /*1ec0*/  LDC.64 R6, c[0x4][R0] ;  /* 0x0100000000067b82 */ /* 0x0000a20000000a00 */
[----:B----4-:R-:W-:-:S04]  /*1ed0*/  ISETP.NE.U32.AND P0, PT, RZ, UR4, PT ;  /* 0x00000004ff007c0c */ /* 0x010fc8000bf05070 */
[----:B------:R-:W-:Y:S01]  /*1ee0*/  ISETP.NE.AND.EX P0, PT, RZ, UR5, PT, P0 ;  /* 0x00000005ff007c0c */ /* 0x000fe2000bf05300 */
[----:B------:R-:W-:Y:S05]  /*1ef0*/  WARPSYNC.ALL ;  /* 0x0000000000007948 */ /* 0x000fea0003800000 */
[----:B01-3--:R-:W-:Y:S02]  /*1f00*/  P2R R72, PR, RZ, 0x1 ;  /* 0x00000001ff487803 */ /* 0x00bfe40000000000 */
[----:B-----5:R-:W-:Y:S01]  /*1f10*/  SHF.L.U64.HI R5, R27, 0x3, R8 ;  /* 0x000000031b057819 */ /* 0x020fe20000010208 */
[----:B------:R-:W-:Y:S06]  /*1f20*/  BAR.SYNC.DEFER_BLOCKING 0x0 ;  /* 0x0000000000007b1d */ /* 0x000fec0000010000 */
[----:B--2---:R-:W-:-:S07]  /*1f30*/  LEPC R20, `(.L_x_18) ;  /* 0x000000001014794e */ /* 0x004fce0000000000 */
[----:B------:R-:W-:Y:S05]  /*1f40*/  CALL.ABS.NOINC R6 ;  /* 0x0000000006007343 */ /* 0x000fea0003c00000 */
.L_x_18:
[----:B------:R-:W0:Y:S01]  /*1f50*/  LDC.64 R8, c[0x0][0x3c8] ;  /* 0x0000f200ff087b82 */ /* 0x000e220000000a00 */
[----:B------:R-:W-:Y:S01]  /*1f60*/  ISETP.NE.AND P6, PT, R72, RZ, PT ;  /* 0x000000ff4800720c */ /* 0x000fe20003fc5270 */
[----:B------:R-:W-:Y:S01]  /*1f70*/  IMAD.MOV.U32 R6, RZ, RZ, R28 ;  /* 0x000000ffff067224 */ /* 0x000fe200078e001c */
[----:B------:R-:W-:Y:S01]  /*1f80*/  MOV R7, R67 ;  /* 0x0000004300077202 */ /* 0x000fe20000000f00 */
[-C--:B0-----:R-:W-:Y:S02]  /*1f90*/  IMAD R0, R69, R8.reuse, RZ ;  /* 0x0000000845007224 */ /* 0x081fe400078e02ff */
[----:B------:R-:W-:-:S04]  /*1fa0*/  IMAD.WIDE.U32 R10, R68, R8, R6 ;  /* 0x00000008440a7225 */ /* 0x000fc800078e0006 */
[----:B------:R-:W-:Y:S02]  /*1fb0*/  IMAD R3, R68, R9, R0 ;  /* 0x0000000944037224 */ /* 0x000fe400078e0200 */
[----:B------:R-:W-:Y:S02]  /*1fc0*/  IMAD.MOV.U32 R68, RZ, RZ, R4 ;  /* 0x000000ffff447224 */ /* 0x000fe400078e0004 */
[----:B------:R-:W-:Y:S02]  /*1fd0*/  IMAD.MOV.U32 R69, RZ, RZ, R5 ;  /* 0x000000ffff457224 */ /* 0x000fe400078e0005 */
[----:B------:R-:W-:Y:S01]  /*1fe0*/  IMAD.IADD R3, R3, 0x1, R11 ;  /* 0x0000000103037824 */ /* 0x000fe200078e020b */
[----:B------:R-:W-:Y:S06]  /*1ff0*/  @!P6 BRA `(.L_x_19) ;  /* 0x000000080004e947 */ /* 0x000fec0003800000 */
[----:B------:R-:W-:Y:S01]  /*2000*/  UISETP.GE.U32.AND UP0, UPT, UR49, 0xf, UPT ;  /* 0x0000000f3100788c */ /* 0x000fe2000bf06070 */
[----:B------:R-:W-:Y:S02]  /*2010*/  IMAD.MOV.U32 R13, RZ, RZ, RZ ;  /* 0x000000ffff0d7224 */ /* 0x000fe400078e00ff */
[----:B------:R-:W-:Y:S01]  /*2020*/  IMAD.MOV.U32 R0, RZ, RZ, RZ ;  /* 0x000000ffff007224 */ /* 0x000fe200078e00ff */
[----:B------:R-:W-:-:S09]  /*2030*/  UISETP.GE.U32.AND.EX UP0, UPT, UR57, URZ, UPT, UP0 ;  /* 0x000000ff3900728c */ /* 0x000fd2000bf06100 */
[----:B------:R-:W-:Y:S05]  /*2040*/  BRA.U !UP0, `(.L_x_20) ;  /* 0x0000000108cc7547 */ /* 0x000fea000b800000 */
[----:B------:R-:W-:Y:S01]  /*2050*/  BSSY.RECONVERGENT B0, `(.L_x_21) ;  /* 0x000002f000007945 */ /* 0x000fe20003800200 */
[----:B------:R-:W-:Y:S02]  /*2060*/  IMAD.MOV.U32 R13, RZ, RZ, RZ ;  /* 0x000000ffff0d7224 */ /* 0x000fe400078e00ff */
[----:B------:R-:W-:-:S07]  /*2070*/  IMAD.MOV.U32 R0, RZ, RZ, RZ ;  /* 0x000000ffff007224 */ /* 0x000fce00078e00ff */
.L_x_22:
[----:B--2---:R-:W-:Y:S01]  /*2080*/  IADD3 R4, P0, PT, R13, R30, RZ ;  /* 0x0000001e0d047210 */ /* 0x004fe20007f1e0ff */
[----:B------:R-:W0:Y:S04]  /*2090*/  LDCU UR4, c[0x0][0x3bc] ;  /* 0x00007780ff0477ac */ /* 0x000e280008000800 */
[----:B------:R-:W-:Y:S01]  /*20a0*/  IMAD.X R5, R0, 0x1, R64, P0 ;  /* 0x0000000100057824 */ /* 0x000fe200000e0640 */
[----:B------:R-:W-:-:S04]  /*20b0*/  LEA R6, P0, R4, UR44, 0x3 ;  /* 0x0000002c04067c11 */ /* 0x000fc8000f8018ff */
[----:B------:R-:W-:-:S05]  /*20c0*/  LEA.HI.X R7, R4, UR45, R5, 0x3, P0 ;  /* 0x0000002d04077c11 */ /* 0x000fca00080f1c05 */
[----:B------:R-:W2:Y:S01]  /*20d0*/  LD.E.64 R14, desc[UR36][R6.64] ;  /* 0x00000024060e7980 */ /* 0x000ea2000c101b00 */
[----:B------:R-:W-:-:S04]  /*20e0*/  LEA R4, P0, R13, R68, 0x3 ;  /* 0x000000440d047211 */ /* 0x000fc800078018ff */
[----:B------:R-:W-:-:S05]  /*20f0*/  LEA.HI.X R5, R13, R69, R0, 0x3, P0 ;  /* 0x000000450d057211 */ /* 0x000fca00000f1c00 */
[----:B--2---:R1:W-:Y:S04]  /*2100*/  ST.E.64 desc[UR36][R4.64], R14 ;  /* 0x0000000e04007985 */ /* 0x0043e8000c101b24 */
[----:B------:R-:W2:Y:S04]  /*2110*/  LD.E.64 R20, desc[UR36][R6.64+0x8] ;  /* 0x0000082406147980 */ /* 0x000ea8000c101b00 */
[----:B--2---:R2:W-:Y:S04]  /*2120*/  ST.E.64 desc[UR36][R4.64+0x8], R20 ;  /* 0x0000081404007985 */ /* 0x0045e8000c101b24 */
[----:B------:R-:W3:Y:S04]  /*2130*/  LD.E.64 R74, desc[UR36][R6.64+0x10] ;  /* 0x00001024064a7980 */ /* 0x000ee8000c101b00 */
[----:B---3--:R3:W-:Y:S04]  /*2140*/  ST.E.64 desc[UR36][R4.64+0x10], R74 ;  /* 0x0000104a04007985 */ /* 0x0087e8000c101b24 */
[----:B------:R-:W4:Y:S04]  /*2150*/  LD.E.64 R76, desc[UR36][R6.64+0x18] ;  /* 0x00001824064c7980 */ /* 0x000f28000c101b00 */
[----:B----4-:R4:W-:Y:S04]  /*2160*/  ST.E.64 desc[UR36][R4.64+0x18], R76 ;  /* 0x0000184c04007985 */ /* 0x0109e8000c101b24 */
[----:B------:R-:W5:Y:S04]  /*2170*/  LD.E.64 R78, desc[UR36][R6.64+0x20] ;  /* 0x00002024064e7980 */ /* 0x000f68000c101b00 */
[----:B-----5:R5:W-:Y:S04]  /*2180*/  ST.E.64 desc[UR36][R4.64+0x20], R78 ;  /* 0x0000204e04007985 */ /* 0x020be8000c101b24 */
[----:B------:R-:W2:Y:S04]  /*2190*/  LD.E.64 R80, desc[UR36][R6.64+0x28] ;  /* 0x0000282406507980 */ /* 0x000ea8000c101b00 */
[----:B--2---:R2:W-:Y:S04]  /*21a0*/  ST.E.64 desc[UR36][R4.64+0x28], R80 ;  /* 0x0000285004007985 */ /* 0x0045e8000c101b24 */
[----:B-1----:R-:W3:Y:S04]  /*21b0*/  LD.E.64 R14, desc[UR36][R6.64+0x30] ;  /* 0x00003024060e7980 */ /* 0x002ee8000c101b00 */
[----:B---3--:R1:W-:Y:S04]  /*21c0*/  ST.E.64 desc[UR36][R4.64+0x30], R14 ;  /* 0x0000300e04007985 */ /* 0x0083e8000c101b24 */
        /* <DEDUP_REMOVED lines=8> */
[----:B------:R-:W3:Y:S04]  /*2250*/  LD.E.64 R80, desc[UR36][R6.64+0x58] ;  /* 0x0000582406507980 */ /* 0x000ee8000c101b00 */
[----:B---3--:R2:W-:Y:S04]  /*2260*/  ST.E.64 desc[UR36][R4.64+0x58], R80 ;  /* 0x0000585004007985 */ /* 0x0085e8000c101b24 */
[----:B-1----:R-:W3:Y:S04]  /*2270*/  LD.E.64 R14, desc[UR36][R6.64+0x60] ;  /* 0x00006024060e7980 */ /* 0x002ee8000c101b00 */
[----:B---3--:R2:W-:Y:S04]  /*2280*/  ST.E.64 desc[UR36][R4.64+0x60], R14 ;  /* 0x0000600e04007985 */ /* 0x0085e8000c101b24 */
[----:B------:R-:W3:Y:S04]  /*2290*/  LD.E.64 R20, desc[UR36][R6.64+0x68] ;  /* 0x0000682406147980 */ /* 0x000ee8000c101b00 */
[----:B---3--:R2:W-:Y:S04]  /*22a0*/  ST.E.64 desc[UR36][R4.64+0x68], R20 ;  /* 0x0000681404007985 */ /* 0x0085e8000c101b24 */
[----:B----4-:R-:W3:Y:S01]  /*22b0*/  LD.E.64 R74, desc[UR36][R6.64+0x70] ;  /* 0x00007024064a7980 */ /* 0x010ee2000c101b00 */
[----:B------:R-:W-:-:S03]  /*22c0*/  IADD3 R13, P0, PT, R13, 0x10, RZ ;  /* 0x000000100d0d7810 */ /* 0x000fc60007f1e0ff */
[----:B---3--:R2:W-:Y:S04]  /*22d0*/  ST.E.64 desc[UR36][R4.64+0x70], R74 ;  /* 0x0000704a04007985 */ /* 0x0085e8000c101b24 */
[----:B-----5:R-:W3:Y:S01]  /*22e0*/  LD.E.64 R76, desc[UR36][R6.64+0x78] ;  /* 0x00007824064c7980 */ /* 0x020ee2000c101b00 */
[----:B------:R-:W-:Y:S01]  /*22f0*/  IMAD.X R0, RZ, RZ, R0, P0 ;  /* 0x000000ffff007224 */ /* 0x000fe200000e0600 */
[----:B------:R-:W-:-:S04]  /*2300*/  ISETP.NE.U32.AND P0, PT, R13, UR55, PT ;  /* 0x000000370d007c0c */ /* 0x000fc8000bf05070 */
[----:B0-----:R-:W-:Y:S01]  /*2310*/  ISETP.NE.AND.EX P0, PT, R0, UR4, PT, P0 ;  /* 0x0000000400007c0c */ /* 0x001fe2000bf05300 */
[----:B---3--:R2:W-:-:S12]  /*2320*/  ST.E.64 desc[UR36][R4.64+0x78], R76 ;  /* 0x0000784c04007985 */ /* 0x0085d8000c101b24 */
[----:B------:R-:W-:Y:S05]  /*2330*/  @P0 BRA `(.L_x_22) ;  /* 0xfffffffc00500947 */ /* 0x000fea000383ffff */
[----:B------:R-:W-:Y:S05]  /*2340*/  BSYNC.RECONVERGENT B0 ;  /* 0x0000000000007941 */ /* 0x000fea0003800200 */
.L_x_21:
[----:B------:R-:W0:Y:S01]  /*2350*/  LDCU UR4, c[0x0][0x3bc] ;  /* 0x00007780ff0477ac */ /* 0x000e220008000800 */
[----:B------:R-:W-:Y:S01]  /*2360*/  IMAD.U32 R13, RZ, RZ, UR55 ;  /* 0x00000037ff0d7e24 */ /* 0x000fe2000f8e00ff */
[----:B0-----:R-:W-:-:S07]  /*2370*/  MOV R0, UR4 ;  /* 0x0000000400007c02 */ /* 0x001fce0008000f00 */
.L_x_20:
        /* <DEDUP_REMOVED lines=8> */
[----:B--2---:R-:W-:-:S05]  /*2400*/  IADD3 R4, P0, PT, R13, R30, RZ ;  /* 0x0000001e0d047210 */ /* 0x004fca0007f1e0ff */
        /* <DEDUP_REMOVED lines=17> */
[----:B0-----:R-:W2:Y:S04]  /*2520*/  LD.E.64 R14, desc[UR36][R6.64+0x30] ;  /* 0x00003024060e7980 */ /* 0x001ea8000c101b00 */
[----:B--2---:R3:W-:Y:S04]  /*2530*/  ST.E.64 desc[UR36][R4.64+0x30], R14 ;  /* 0x0000300e04007985 */ /* 0x0047e8000c101b24 */
[----:B-1----:R-:W2:Y:S01]  /*2540*/  LD.E.64 R20, desc[UR36][R6.64+0x38] ;  /* 0x0000382406147980 */ /* 0x002ea2000c101b00 */
[----:B------:R-:W-:-:S05]  /*2550*/  IADD3 R13, P0, PT, R13, 0x8, RZ ;  /* 0x000000080d0d7810 */ /* 0x000fca0007f1e0ff */
[----:B------:R-:W-:Y:S01]  /*2560*/  IMAD.X R0, RZ, RZ, R0, P0 ;  /* 0x000000ffff007224 */ /* 0x000fe200000e0600 */
[----:B--2---:R3:W-:Y:S07]  /*2570*/  ST.E.64 desc[UR36][R4.64+0x38], R20 ;  /* 0x0000381404007985 */ /* 0x0047ee000c101b24 */
.L_x_23:
[----:B------:R-:W-:Y:S05]  /*2580*/  BRA.U !UP1, `(.L_x_19) ;  /* 0x0000000109a07547 */ /* 0x000fea000b800000 */
[----:B------:R-:W-:-:S04]  /*2590*/  UISETP.GE.U32.AND UP0, UPT, UR58, 0x3, UPT ;  /* 0x000000033a00788c */ /* 0x000fc8000bf06070 */
[----:B------:R-:W-:-:S06]  /*25a0*/  UISETP.GE.U32.AND.EX UP0, UPT, UR61, URZ, UPT, UP0 ;  /* 0x000000ff3d00728c */ /* 0x000fcc000bf06100 */
[----:B------:R-:W-:-:S13]  /*25b0*/  PLOP3.LUT P0, PT, PT, PT, UP0, 0x80, 0x8 ;  /* 0x000000000008781c */ /* 0x000fda0003f0f008 */
[----:B--23--:R-:W-:-:S05]  /*25c0*/  @P0 IADD3 R4, P1, PT, R13, R30, RZ ;  /* 0x0000001e0d040210 */ /* 0x00cfca0007f3e0ff */
[----:B------:R-:W-:Y:S01]  /*25d0*/  @P0 IMAD.X R5, R0, 0x1, R64, P1 ;  /* 0x0000000100050824 */ /* 0x000fe200008e0640 */
[----:B------:R-:W-:-:S04]  /*25e0*/  @P0 LEA R6, P1, R4, UR44, 0x3 ;  /* 0x0000002c04060c11 */ /* 0x000fc8000f8218ff */
[----:B------:R-:W-:-:S05]  /*25f0*/  @P0 LEA.HI.X R7, R4, UR45, R5, 0x3, P1 ;  /* 0x0000002d04070c11 */ /* 0x000fca00088f1c05 */
[----:B------:R-:W2:Y:S01]  /*2600*/  @P0 LD.E.64 R14, desc[UR36][R6.64] ;  /* 0x00000024060e0980 */ /* 0x000ea2000c101b00 */
[----:B------:R-:W-:-:S04]  /*2610*/  @P0 LEA R4, P1, R13, R68, 0x3 ;  /* 0x000000440d040211 */ /* 0x000fc800078218ff */
[----:B------:R-:W-:-:S05]  /*2620*/  @P0 LEA.HI.X R5, R13, R69, R0, 0x3, P1 ;  /* 0x000000450d050211 */ /* 0x000fca00008f1c00 */
[----:B--2---:R0:W-:Y:S04]  /*2630*/  @P0 ST.E.64 desc[UR36][R4.64], R14 ;  /* 0x0000000e04000985 */ /* 0x0041e8000c101b24 */
[----:B------:R-:W2:Y:S04]  /*2640*/  @P0 LD.E.64 R20, desc[UR36][R6.64+0x8] ;  /* 0x0000082406140980 */ /* 0x000ea8000c101b00 */
[----:B--2---:R0:W-:Y:S04]  /*2650*/  @P0 ST.E.64 desc[UR36][R4.64+0x8], R20 ;  /* 0x0000081404000985 */ /* 0x0041e8000c101b24 */
[----:B------:R-:W2:Y:S04]  /*2660*/  @P0 LD.E.64 R74, desc[UR36][R6.64+0x10] ;  /* 0x00001024064a0980 */ /* 0x000ea8000c101b00 */
[----:B--2---:R0:W-:Y:S04]  /*2670*/  @P0 ST.E.64 desc[UR36][R4.64+0x10], R74 ;  /* 0x0000104a04000985 */ /* 0x0041e8000c101b24 */
[----:B------:R-:W2:Y:S01]  /*2680*/  @P0 LD.E.64 R76, desc[UR36][R6.64+0x18] ;  /* 0x00001824064c0980 */ /* 0x000ea2000c101b00 */
[----:B------:R-:W-:Y:S01]  /*2690*/  UISETP.NE.U32.AND UP0, UPT, UR47, URZ, UPT ;  /* 0x000000ff2f00728c */ /* 0x000fe2000bf05070 */
[----:B------:R-:W-:-:S03]  /*26a0*/  @P0 IADD3 R13, P1, PT, R13, 0x4, RZ ;  /* 0x000000040d0d0810 */ /* 0x000fc60007f3e0ff */
[----:B------:R-:W-:Y:S02]  /*26b0*/  UISETP.NE.AND.EX UP0, UPT, URZ, URZ, UPT, UP0 ;  /* 0x000000ffff00728c */ /* 0x000fe4000bf05300 */
[----:B------:R-:W-:Y:S01]  /*26c0*/  @P0 IMAD.X R0, RZ, RZ, R0, P1 ;  /* 0x000000ffff000224 */ /* 0x000fe200008e0600 */
[----:B--2---:R0:W-:Y:S06]  /*26d0*/  @P0 ST.E.64 desc[UR36][R4.64+0x18], R76 ;  /* 0x0000184c04000985 */ /* 0x0041ec000c101b24 */
[----:B------:R-:W-:Y:S05]  /*26e0*/  BRA.U !UP0, `(.L_x_19) ;  /* 0x0000000108487547 */ /* 0x000fea000b800000 */
[----:B0-----:R-:W-:-:S05]  /*26f0*/  IADD3 R5, P0, PT, R13, R30, RZ ;  /* 0x0000001e0d057210 */ /* 0x001fca0007f1e0ff */
[----:B------:R-:W-:Y:S01]  /*2700*/  IMAD.X R6, R0, 0x1, R64, P0 ;  /* 0x0000000100067824 */ /* 0x000fe200000e0640 */
[----:B------:R-:W-:-:S04]  /*2710*/  LEA R4, P0, R5, UR44, 0x3 ;  /* 0x0000002c05047c11 */ /* 0x000fc8000f8018ff */
[----:B------:R-:W-:-:S05]  /*2720*/  LEA.HI.X R5, R5, UR45, R6, 0x3, P0 ;  /* 0x0000002d05057c11 */ /* 0x000fca00080f1c06 */
[----:B------:R-:W2:Y:S01]  /*2730*/  LD.E.64 R14, desc[UR36][R4.64] ;  /* 0x00000024040e7980 */ /* 0x000ea2000c101b00 */
[----:B------:R-:W-:Y:S01]  /*2740*/  LEA R6, P0, R13, R68, 0x3 ;  /* 0x000000440d067211 */ /* 0x000fe200078018ff */
[----:B------:R-:W-:-:S03]  /*2750*/  UISETP.NE.U32.AND UP0, UPT, UR47, 0x1, UPT ;  /* 0x000000012f00788c */ /* 0x000fc6000bf05070 */
[----:B------:R-:W-:Y:S01]  /*2760*/  LEA.HI.X R7, R13, R69, R0, 0x3, P0 ;  /* 0x000000450d077211 */ /* 0x000fe200000f1c00 */
[----:B------:R-:W-:-:S04]  /*2770*/  UISETP.NE.AND.EX UP0, UPT, URZ, URZ, UPT, UP0 ;  /* 0x000000ffff00728c */ /* 0x000fc8000bf05300 */
[----:B--2---:R1:W-:Y:S05]  /*2780*/  ST.E.64 desc[UR36][R6.64], R14 ;  /* 0x0000000e06007985 */ /* 0x0043ea000c101b24 */
[----:B------:R-:W-:Y:S05]  /*2790*/  BRA.U !UP0, `(.L_x_19) ;  /* 0x00000001081c7547 */ /* 0x000fea000b800000 */
[----:B------:R-:W2:Y:S01]  /*27a0*/  LD.E.64 R12, desc[UR36][R4.64+0x8] ;  /* 0x00000824040c7980 */ /* 0x000ea2000c101b00 */
[----:B------:R-:W-:-:S04]  /*27b0*/  UISETP.NE.U32.AND UP0, UPT, UR47, 0x2, UPT ;  /* 0x000000022f00788c */ /* 0x000fc8000bf05070 */
[----:B------:R-:W-:Y:S01]  /*27c0*/  UISETP.NE.AND.EX UP0, UPT, URZ, URZ, UPT, UP0 ;  /* 0x000000ffff00728c */ /* 0x000fe2000bf05300 */
[----:B--2---:R4:W-:Y:S08]  /*27d0*/  ST.E.64 desc[UR36][R6.64+0x8], R12 ;  /* 0x0000080c06007985 */ /* 0x0049f0000c101b24 */
[----:B------:R-:W-:Y:S05]  /*27e0*/  BRA.U !UP0, `(.L_x_19) ;  /* 0x0000000108087547 */ /* 0x000fea000b800000 */
[----:B------:R-:W2:Y:S04]  /*27f0*/  LD.E.64 R4, desc[UR36][R4.64+0x10] ;  /* 0x0000102404047980 */ /* 0x000ea8000c101b00 */
[----:B--2---:R0:W-:Y:S02]  /*2800*/  ST.E.64 desc[UR36][R6.64+0x10], R4 ;  /* 0x0000100406007985 */ /* 0x0041e4000c101b24 */
.L_x_19:
[----:B01--4-:R-:W-:Y:S01]  /*2810*/  MOV R6, 0x0 ;  /* 0x0000000000067802 */ /* 0x013fe20000000f00 */
[----:B------:R-:W0:Y:S01]  /*2820*/  LDCU UR4, c[0x0][0x3c8] ;  /* 0x00007900ff0477ac */ /* 0x000e220008000800 */
[----:B------:R-:W-:Y:S02]  /*2830*/  ISETP.NE.U32.AND P0, PT, R8, RZ, PT ;  /* 0x000000ff0800720c */ /* 0x000fe40003f05070 */
[----:B------:R-:W-:Y:S01]  /*2840*/  IADD3 R73, P1, PT, R52, R10, RZ ;  /* 0x0000000a34497210 */ /* 0x000fe20007f3e0ff */
[----:B------:R-:W1:Y:S01]  /*2850*/  LDCU UR5, c[0x0][0x3cc] ;  /* 0x00007980ff0577ac */ /* 0x000e620008000800 */
[----:B------:R-:W4:Y:S01]  /*2860*/  LDC.64 R6, c[0x4][R6] ;  /* 0x0100000006067b82 */ /* 0x000f220000000a00 */
[----:B------:R-:W-:Y:S02]  /*2870*/  ISETP.NE.AND.EX P0, PT, R9, RZ, PT, P0 ;  /* 0x000000ff0900720c */ /* 0x000fe40003f05300 */
[----:B--23--:R-:W-:Y:S02]  /*2880*/  IMAD.X R74, R53, 0x1, R3, P1 ;  /* 0x00000001354a7824 */ /* 0x00cfe400008e0603 */
[----:B------:R-:W-:Y:S01]  /*2890*/  P2R R75, PR, RZ, 0x1 ;  /* 0x00000001ff4b7803 */ /* 0x000fe20000000000 */
[----:B0-----:R-:W-:-:S02]  /*28a0*/  USHF.L.U32 UR6, UR4, 0x3, URZ ;  /* 0x0000000304067899 */ /* 0x001fc400080006ff */
[----:B-1----:R-:W-:-:S04]  /*28b0*/  USHF.L.U64.HI UR5, UR4, 0x3, UR5 ;  /* 0x0000000304057899 */ /* 0x002fc80008010205 */
[----:B------:R-:W-:Y:S02]  /*28c0*/  IMAD.U32 R4, RZ, RZ, UR6 ;  /* 0x00000006ff047e24 */ /* 0x000fe4000f8e00ff */
[----:B------:R-:W-:-:S07]  /*28d0*/  IMAD.U32 R5, RZ, RZ, UR5 ;  /* 0x00000005ff057e24 */ /* 0x000fce000f8e00ff */
[----:B------:R-:W-:-:S07]  /*28e0*/  LEPC R20, `(.L_x_24) ;  /* 0x000000001014794e */ /* 0x000fce0000000000 */
[----:B----4-:R-:W-:Y:S05]  /*28f0*/  CALL.ABS.NOINC R6 ;  /* 0x0000000006007343 */ /* 0x010fea0003c00000 */
.L_x_24:
[----:B------:R-:W-:Y:S01]  /*2900*/  ISETP.NE.AND P6, PT, R75, RZ, PT ;  /* 0x000000ff4b00720c */ /* 0x000fe20003fc5270 */
[----:B------:R-:W-:Y:S01]  /*2910*/  BSSY.RECONVERGENT B0, `(.L_x_25) ;  /* 0x0000185000007945 */ /* 0x000fe20003800200 */
[----:B------:R-:W-:Y:S02]  /*2920*/  IMAD.MOV.U32 R6, RZ, RZ, 0x0 ;  /* 0x00000000ff067424 */ /* 0x000fe400078e00ff */
[----:B------:R-:W-:-:S09]  /*2930*/  IMAD.MOV.U32 R7, RZ, RZ, -0x100000 ;  /* 0xfff00000ff077424 */ /* 0x000fd200078e00ff */
[----:B------:R-:W-:Y:S05]  /*2940*/  @!P6 BRA `(.L_x_26) ;  /* 0x000000180004e947 */ /* 0x000fea0003800000 */
[----:B------:R-:W-:-:S13]  /*2950*/  ISETP.NE.AND P6, PT, R72, RZ, PT ;  /* 0x000000ff4800720c */ /* 0x000fda0003fc5270 */
[----:B------:R-:W-:Y:S05]  /*2960*/  @!P6 BRA `(.L_x_27) ;  /* 0x0000000c009ce947 */ /* 0x000fea0003800000 */
[----:B------:R-:W-:Y:S01]  /*2970*/  HFMA2 R0, -RZ, RZ, 0, 0 ;  /* 0x00000000ff007431 */ /* 0x000fe200000001ff */
[----:B------:R-:W-:Y:S01]  /*2980*/  BSSY.RECONVERGENT B1, `(.L_x_28) ;  /* 0x00000e4000017945 */ /* 0x000fe20003800200 */
[----:B------:R-:W-:Y:S02]  /*2990*/  IMAD.MOV.U32 R3, RZ, RZ, RZ ;  /* 0x000000ffff037224 */ /* 0x000fe400078e00ff */
[----:B------:R-:W-:Y:S02]  /*29a0*/  IMAD.MOV.U32 R6, RZ, RZ, 0x0 ;  /* 0x00000000ff067424 */ /* 0x000fe400078e00ff */
[----:B------:R-:W-:-:S07]  /*29b0*/  IMAD.MOV.U32 R7, RZ, RZ, -0x100000 ;  /* 0xfff00000ff077424 */ /* 0x000fce00078e00ff */
.L_x_37:
[----:B------:R-:W-:-:S05]  /*29c0*/  IADD3 R12, P0, PT, R0, R73, RZ ;  /* 0x00000049000c7210 */ /* 0x000fca0007f1e0ff */
[----:B------:R-:W-:-:S05]  /*29d0*/  IMAD.X R13, R3, 0x1, R74, P0 ;  /* 0x00000001030d7824 */ /* 0x000fca00000e064a */
[----:B------:R-:W2:Y:S01]  /*29e0*/  LD.E.U8 R12, desc[UR36][R12.64] ;  /* 0x000000240c0c7980 */ /* 0x000ea2000c101100 */
[----:B------:R-:W-:Y:S01]  /*29f0*/  BSSY.RECONVERGENT B2, `(.L_x_29) ;  /* 0x00000d6000027945 */ /* 0x000fe20003800200 */
[----:B--2---:R-:W-:-:S13]  /*2a00*/  ISETP.NE.AND P0, PT, R12, RZ, PT ;  /* 0x000000ff0c00720c */ /* 0x004fda0003f05270 */
[C---:B0-----:R-:W-:Y:S01]  /*2a10*/  @!P0 LEA R10, P1, R0.reuse, R4, 0x3 ;  /* 0x00000004000a8211 */ /* 0x041fe200078218ff */
[----:B------:R-:W-:Y:S02]  /*2a20*/  @!P0 IMAD.MOV.U32 R8, RZ, RZ, 0x0 ;  /* 0x00000000ff088424 */ /* 0x000fe400078e00ff */
[----:B------:R-:W-:Y:S01]  /*2a30*/  @!P0 IMAD.MOV.U32 R9, RZ, RZ, -0x100000 ;  /* 0xfff00000ff098424 */ /* 0x000fe200078e00ff */
[----:B------:R-:W-:-:S05]  /*2a40*/  @!P0 LEA.HI.X R11, R0, R5, R3, 0x3, P1 ;  /* 0x00000005000b8211 */ /* 0x000fca00008f1c03 */
[----:B------:R0:W-:Y:S01]  /*2a50*/  @!P0 ST.E.64 desc[UR36][R10.64], R8 ;  /* 0x000000080a008985 */ /* 0x0001e2000c101b24 */
[----:B------:R-:W-:Y:S05]  /*2a60*/  @!P0 BRA `(.L_x_30) ;  /* 0x0000000c00388947 */ /* 0x000fea0003800000 */
[C---:B0-----:R-:W-:Y:S01]  /*2a70*/  LEA R8, P0, R0.reuse, R4, 0x3 ;  /* 0x0000000400087211 */ /* 0x041fe200078018ff */
[----:B------:R-:W0:Y:S01]  /*2a80*/  LDCU UR4, c[0x0][0x3b8] ;  /* 0x00007700ff0477ac */ /* 0x000e220008000800 */
[----:B------:R-:W-:Y:S01]  /*2a90*/  IMAD.MOV.U32 R82, RZ, RZ, RZ ;  /* 0x000000ffff527224 */ /* 0x000fe200078e00ff */
[----:B------:R-:W-:Y:S02]  /*2aa0*/  CS2R R14, SRZ ;  /* 0x00000000000e7805 */ /* 0x000fe4000001ff00 */
[----:B------:R-:W-:Y:S01]  /*2ab0*/  LEA.HI.X R9, R0, R5, R3, 0x3, P0 ;  /* 0x0000000500097211 */ /* 0x000fe200000f1c03 */
[----:B------:R-:W-:Y:S01]  /*2ac0*/  UISETP.GE.U32.AND UP0, UPT, UR49, 0xf, UPT ;  /* 0x0000000f3100788c */ /* 0x000fe2000bf06070 */
[----:B------:R-:W-:-:S03]  /*2ad0*/  IMAD.MOV.U32 R80, RZ, RZ, RZ ;  /* 0x000000ffff507224 */ /* 0x000fc600078e00ff */
[----:B------:R1:W-:Y:S01]  /*2ae0*/  ST.E.64 desc[UR36][R8.64], RZ ;  /* 0x000000ff08007985 */ /* 0x0003e2000c101b24 */
[----:B------:R-:W-:Y:S01]  /*2af0*/  UISETP.GE.U32.AND.EX UP0, UPT, UR57, URZ, UPT, UP0 ;  /* 0x000000ff3900728c */ /* 0x000fe2000bf06100 */
[----:B0-----:R-:W-:-:S08]  /*2b00*/  IMAD R81, R0, UR4, RZ ;  /* 0x0000000400517c24 */ /* 0x001fd0000f8e02ff */
[----:B-1----:R-:W-:Y:S05]  /*2b10*/  BRA.U !UP0, `(.L_x_31) ;  /* 0x0000000508547547 */ /* 0x002fea000b800000 */
[----:B------:R-:W0:Y:S01]  /*2b20*/  S2R R10, SR_CgaCtaId ;  /* 0x00000000000a7919 */ /* 0x000e220000008800 */
[----:B------:R-:W-:Y:S01]  /*2b30*/  MOV R83, 0x400 ;  /* 0x0000040000537802 */ /* 0x000fe20000000f00 */
[----:B------:R-:W-:Y:S01]  /*2b40*/  BSSY.RECONVERGENT B3, `(.L_x_32) ;  /* 0x000004f000037945 */ /* 0x000fe20003800200 */
[----:B------:R-:W-:Y:S01]  /*2b50*/  IMAD.MOV.U32 R80, RZ, RZ, RZ ;  /* 0x000000ffff507224 */ /* 0x000fe200078e00ff */
[----:B------:R-:W-:Y:S01]  /*2b60*/  CS2R R14, SRZ ;  /* 0x00000000000e7805 */ /* 0x000fe2000001ff00 */
[----:B------:R-:W-:Y:S01]  /*2b70*/  IMAD.MOV.U32 R82, RZ, RZ, RZ ;  /* 0x000000ffff527224 */ /* 0x000fe200078e00ff */
[----:B0-----:R-:W-:-:S07]  /*2b80*/  LEA R83, R10, R83, 0x18 ;  /* 0x000000530a537211 */ /* 0x001fce00078ec0ff */
.L_x_33:
[C---:B------:R-:W-:Y:S01]  /*2b90*/  LEA R10, P0, R80.reuse, R68, 0x3 ;  /* 0x00000044500a7211 */ /* 0x040fe200078018ff */
[----:B0-----:R-:W0:Y:S03]  /*2ba0*/  LDCU UR4, c[0x0][0x3bc] ;  /* 0x00007780ff0477ac */ /* 0x001e260008000800 */
[----:B------:R-:W-:-:S05]  /*2bb0*/  LEA.HI.X R11, R80, R69, R82, 0x3, P0 ;  /* 0x00000045500b7211 */ /* 0x000fca00000f1c52 */
[----:B------:R-:W2:Y:S01]  /*2bc0*/  LD.E.64 R12, desc[UR36][R10.64] ;  /* 0x000000240a0c7980 */ /* 0x000ea2000c101b00 */
[----:B------:R-:W-:-:S05]  /*2bd0*/  IADD3 R84, PT, PT, R80, R81, RZ ;  /* 0x0000005150547210 */ /* 0x000fca0007ffe0ff */
[----:B------:R-:W-:-:S05]  /*2be0*/  IMAD R84, R84, 0x8, R83 ;  /* 0x0000000854547824 */ /* 0x000fca00078e0253 */
[----:B------:R-:W2:Y:S02]  /*2bf0*/  LDS.64 R76, [R84] ;  /* 0x00000000544c7984 */ /* 0x000ea40000000a00 */
[----:B--2---:R-:W-:-:S07]  /*2c00*/  DFMA R76, R12, R76, R14 ;  /* 0x0000004c0c4c722b */ /* 0x004fce000000000e */
[----:B------:R-:W-:Y:S04]  /*2c10*/  ST.E.64 desc[UR36][R8.64], R76 ;  /* 0x0000004c08007985 */ /* 0x000fe8000c101b24 */
[----:B------:R-:W2:Y:S04]  /*2c20*/  LD.E.64 R12, desc[UR36][R10.64+0x8] ;  /* 0x000008240a0c7980 */ /* 0x000ea8000c101b00 */
[----:B------:R-:W2:Y:S02]  /*2c30*/  LDS.64 R14, [R84+0x8] ;  /* 0x00000800540e7984 */ /* 0x000ea40000000a00 */
        /* <DEDUP_REMOVED lines=54> */
[----:B------:R-:W2:Y:S01]  /*2fa0*/  LD.E.64 R14, desc[UR36][R10.64+0x78] ;  /* 0x000078240a0e7980 */ /* 0x000ea2000c101b00 */
[----:B------:R-:W-:-:S03]  /*2fb0*/  IADD3 R80, P0, PT, R80, 0x10, RZ ;  /* 0x0000001050507810 */ /* 0x000fc60007f1e0ff */
[----:B------:R-:W2:Y:S02]  /*2fc0*/  LDS.64 R78, [R84+0x78] ;  /* 0x00007800544e7984 */ /* 0x000ea40000000a00 */
[----:B------:R-:W-:Y:S01]  /*2fd0*/  IMAD.X R82, RZ, RZ, R82, P0 ;  /* 0x000000ffff527224 */ /* 0x000fe200000e0652 */
[----:B------:R-:W-:-:S04]  /*2fe0*/  ISETP.NE.U32.AND P0, PT, R80, UR55, PT ;  /* 0x0000003750007c0c */ /* 0x000fc8000bf05070 */
[----:B0-----:R-:W-:Y:S01]  /*2ff0*/  ISETP.NE.AND.EX P0, PT, R82, UR4, PT, P0 ;  /* 0x0000000452007c0c */ /* 0x001fe2000bf05300 */
[----:B--2---:R-:W-:-:S07]  /*3000*/  DFMA R14, R14, R78, R20 ;  /* 0x0000004e0e0e722b */ /* 0x004fce0000000014 */
[----:B------:R0:W-:Y:S05]  /*3010*/  ST.E.64 desc[UR36][R8.64], R14 ;  /* 0x0000000e08007985 */ /* 0x0001ea000c101b24 */
[----:B------:R-:W-:Y:S05]  /*3020*/  @P0 BRA `(.L_x_33) ;  /* 0xfffffff800d80947 */ /* 0x000fea000383ffff */
[----:B------:R-:W-:Y:S05]  /*3030*/  BSYNC.RECONVERGENT B3 ;  /* 0x0000000000037941 */ /* 0x000fea0003800200 */
.L_x_32:
[----:B------:R-:W1:Y:S01]  /*3040*/  LDCU UR4, c[0x0][0x3bc] ;  /* 0x00007780ff0477ac */ /* 0x000e620008000800 */
[----:B------:R-:W-:Y:S02]  /*3050*/  IMAD.U32 R82, RZ, RZ, UR55 ;  /* 0x00000037ff527e24 */ /* 0x000fe4000f8e00ff */
[----:B-1----:R-:W-:-:S07]  /*3060*/  IMAD.U32 R80, RZ, RZ, UR4 ;  /* 0x00000004ff507e24 */ /* 0x002fce000f8e00ff */
.L_x_31:
        /* <DEDUP_REMOVED lines=14> */
[----:B-1----:R-:W-:-:S06]  /*3150*/  ULEA UR4, UR5, UR4, 0x18 ;  /* 0x0000000405047291 */ /* 0x002fcc000f8ec0ff */
[----:B------:R-:W-:-:S05]  /*3160*/  LEA R83, R83, UR4, 0x3 ;  /* 0x0000000453537c11 */ /* 0x000fca000f8e18ff */
        /* <DEDUP_REMOVED lines=8> */
[----:B0-----:R-:W2:Y:S02]  /*31f0*/  LDS.64 R14, [R83+0x10] ;  /* 0x00001000530e7984 */ /* 0x001ea40000000a00 */
        /* <DEDUP_REMOVED lines=22> */
[----:B--2---:R-:W-:-:S07]  /*3360*/  DFMA R14, R14, R78, R12 ;  /* 0x0000004e0e0e722b */ /* 0x004fce000000000c */
[----:B------:R1:W-:Y:S04]  /*3370*/  ST.E.64 desc[UR36][R8.64], R14 ;  /* 0x0000000e08007985 */ /* 0x0003e8000c101b24 */
.L_x_35:
        /* <DEDUP_REMOVED lines=9> */
[----:B------:R-:W3:Y:S01]  /*3410*/  S2UR UR5, SR_CgaCtaId ;  /* 0x00000000000579c3 */ /* 0x000ee20000008800 */
[----:B------:R-:W-:Y:S01]  /*3420*/  UMOV UR4, 0x400 ;  /* 0x0000040000047882 */ /* 0x000fe20000000000 */
[----:B------:R-:W-:Y:S01]  /*3430*/  IMAD.IADD R78, R82, 0x1, R81 ;  /* 0x00000001524e7824 */ /* 0x000fe200078e0251 */
[----:B---3--:R-:W-:-:S06]  /*3440*/  ULEA UR4, UR5, UR4, 0x18 ;  /* 0x0000000405047291 */ /* 0x008fcc000f8ec0ff */
        /* <DEDUP_REMOVED lines=8> */
[----:B01----:R-:W2:Y:S04]  /*34d0*/  LD.E.64 R14, desc[UR36][R10.64+0x10] ;  /* 0x000010240a0e7980 */ /* 0x003ea8000c101b00 */
        /* <DEDUP_REMOVED lines=9> */
.L_x_36:
[----:B------:R-:W-:Y:S05]  /*3570*/  BRA.U !UP1, `(.L_x_34) ;  /* 0x0000000109607547 */ /* 0x000fea000b800000 */
[----:B------:R-:W-:-:S04]  /*3580*/  LEA R10, P0, R82, R68, 0x3 ;  /* 0x00000044520a7211 */ /* 0x000fc800078018ff */
[----:B------:R-:W-:-:S05]  /*3590*/  LEA.HI.X R11, R82, R69, R80, 0x3, P0 ;  /* 0x00000045520b7211 */ /* 0x000fca00000f1c50 */
[----:B------:R-:W0:Y:S01]  /*35a0*/  LD.E.64 R12, desc[UR36][R10.64] ;  /* 0x000000240a0c7980 */ /* 0x000e22000c101b00 */
[----:B------:R-:W3:Y:S01]  /*35b0*/  S2UR UR5, SR_CgaCtaId ;  /* 0x00000000000579c3 */ /* 0x000ee20000008800 */
[----:B------:R-:W-:Y:S01]  /*35c0*/  UMOV UR4, 0x400 ;  /* 0x0000040000047882 */ /* 0x000fe20000000000 */
[----:B------:R-:W-:Y:S01]  /*35d0*/  IMAD.IADD R81, R82, 0x1, R81 ;  /* 0x0000000152517824 */ /* 0x000fe200078e0251 */
[----:B------:R-:W-:-:S04]  /*35e0*/  UISETP.NE.U32.AND UP0, UPT, UR47, 0x1, UPT ;  /* 0x000000012f00788c */ /* 0x000fc8000bf05070 */
[----:B------:R-:W-:Y:S02]  /*35f0*/  UISETP.NE.AND.EX UP0, UPT, URZ, URZ, UPT, UP0 ;  /* 0x000000ffff00728c */ /* 0x000fe4000bf05300 */
[----:B---3--:R-:W-:-:S06]  /*3600*/  ULEA UR4, UR5, UR4, 0x18 ;  /* 0x0000000405047291 */ /* 0x008fcc000f8ec0ff */
[----:B------:R-:W-:-:S05]  /*3610*/  LEA R81, R81, UR4, 0x3 ;  /* 0x0000000451517c11 */ /* 0x000fca000f8e18ff */
[----:B------:R-:W0:Y:S02]  /*3620*/  LDS.64 R20, [R81] ;  /* 0x0000000051147984 */ /* 0x000e240000000a00 */
[----:B012---:R-:W-:-:S07]  /*3630*/  DFMA R14, R12, R20, R14 ;  /* 0x000000140c0e722b */ /* 0x007fce000000000e */
[----:B------:R3:W-:Y:S01]  /*3640*/  ST.E.64 desc[UR36][R8.64], R14 ;  /* 0x0000000e08007985 */ /* 0x0007e2000c101b24 */
[----:B------:R-:W-:Y:S05]  /*3650*/  BRA.U !UP0, `(.L_x_34) ;  /* 0x0000000108287547 */ /* 0x000fea000b800000 */
[----:B------:R-:W3:Y:S01]  /*3660*/  LD.E.64 R20, desc[UR36][R10.64+0x8] ;  /* 0x000008240a147980 */ /* 0x000ee2000c101b00 */
[----:B------:R-:W-:-:S03]  /*3670*/  UISETP.NE.U32.AND UP0, UPT, UR47, 0x2, UPT ;  /* 0x000000022f00788c */ /* 0x000fc6000bf05070 */
[----:B------:R-:W3:Y:S01]  /*3680*/  LDS.64 R12, [R81+0x8] ;  /* 0x00000800510c7984 */ /* 0x000ee20000000a00 */
[----:B------:R-:W-:Y:S01]  /*3690*/  UISETP.NE.AND.EX UP0, UPT, URZ, URZ, UPT, UP0 ;  /* 0x000000ffff00728c */ /* 0x000fe2000bf05300 */
[----:B---3--:R-:W-:-:S07]  /*36a0*/  DFMA R14, R20, R12, R14 ;  /* 0x0000000c140e722b */ /* 0x008fce000000000e */
[----:B------:R4:W-:Y:S01]  /*36b0*/  ST.E.64 desc[UR36][R8.64], R14 ;  /* 0x0000000e08007985 */ /* 0x0009e2000c101b24 */
[----:B------:R-:W-:Y:S05]  /*36c0*/  BRA.U !UP0, `(.L_x_34) ;  /* 0x00000001080c7547 */ /* 0x000fea000b800000 */
[----:B------:R-:W4:Y:S04]  /*36d0*/  LD.E.64 R10, desc[UR36][R10.64+0x10] ;  /* 0x000010240a0a7980 */ /* 0x000f28000c101b00 */
[----:B------:R-:W4:Y:S02]  /*36e0*/  LDS.64 R12, [R81+0x10] ;  /* 0x00001000510c7984 */ /* 0x000f240000000a00 */
[----:B----4-:R-:W-:-:S11]  /*36f0*/  DFMA R14, R10, R12, R14 ;  /* 0x0000000c0a0e722b */ /* 0x010fd6000000000e */
.L_x_34:
[----:B01234-:R-:W-:-:S07]  /*3700*/  DMUL R14, R44, R14 ;  /* 0x0000000e2c0e7228 */ /* 0x01ffce0000000000 */
[----:B------:R1:W-:Y:S01]  /*3710*/  ST.E.64 desc[UR36][R8.64], R14 ;  /* 0x0000000e08007985 */ /* 0x0003e2000c101b24 */
[----:B------:R-:W-:-:S14]  /*3720*/  DSETP.GT.AND P0, PT, R14, R6, PT ;  /* 0x000000060e00722a */ /* 0x000fdc0003f04000 */
[----:B------:R-:W-:Y:S01]  /*3730*/  @P0 IMAD.MOV.U32 R6, RZ, RZ, R14 ;  /* 0x000000ffff060224 */ /* 0x000fe200078e000e */
[----:B-1----:R-:W-:-:S07]  /*3740*/  @P0 MOV R7, R15 ;  /* 0x0000000f00070202 */ /* 0x002fce0000000f00 */
.L_x_30:
[----:B------:R-:W-:Y:S05]  /*3750*/  BSYNC.RECONVERGENT B2 ;  /* 0x0000000000027941 */ /* 0x000fea0003800200 */
.L_x_29:
[----:B------:R-:W1:Y:S01]  /*3760*/  LDCU.64 UR4, c[0x0][0x3c8] ;  /* 0x00007900ff0477ac */ /* 0x000e620008000a00 */
[----:B------:R-:W-:-:S05]  /*3770*/  IADD3 R0, P0, PT, R0, 0x1, RZ ;  /* 0x0000000100007810 */ /* 0x000fca0007f1e0ff */
[----:B------:R-:W-:Y:S01]  /*3780*/  IMAD.X R3, RZ, RZ, R3, P0 ;  /* 0x000000ffff037224 */ /* 0x000fe200000e0603 */
[----:B-1----:R-:W-:-:S04]  /*3790*/  ISETP.NE.U32.AND P0, PT, R0, UR4, PT ;  /* 0x0000000400007c0c */ /* 0x002fc8000bf05070 */
[----:B------:R-:W-:-:S13]  /*37a0*/  ISETP.NE.AND.EX P0, PT, R3, UR5, PT, P0 ;  /* 0x0000000503007c0c */ /* 0x000fda000bf05300 */
[----:B------:R-:W-:Y:S05]  /*37b0*/  @P0 BRA `(.L_x_37) ;  /* 0xfffffff000800947 */ /* 0x000fea000383ffff */
[----:B------:R-:W-:Y:S05]  /*37c0*/  BSYNC.RECONVERGENT B1 ;  /* 0x0000000000017941 */ /* 0x000fea0003800200 */
.L_x_28:
[----:B------:R-:W-:Y:S05]  /*37d0*/  BRA `(.L_x_26) ;  /* 0x0000000800607947 */ /* 0x000fea0003800000 */
.L_x_27:
[----:B------:R-:W0:Y:S01]  /*37e0*/  LDCU.64 UR4, c[0x0][0x3c8] ;  /* 0x00007900ff0477ac */ /* 0x000e220008000a00 */
[----:B------:R-:W-:Y:S02]  /*37f0*/  IMAD.MOV.U32 R0, RZ, RZ, RZ ;  /* 0x000000ffff007224 */ /* 0x000fe400078e00ff */
[----:B------:R-:W-:Y:S02]  /*3800*/  IMAD.MOV.U32 R3, RZ, RZ, RZ ;  /* 0x000000ffff037224 */ /* 0x000fe400078e00ff */
[----:B------:R-:W-:Y:S02]  /*3810*/  IMAD.MOV.U32 R6, RZ, RZ, 0x0 ;  /* 0x00000000ff067424 */ /* 0x000fe400078e00ff */
[----:B------:R-:W-:Y:S01]  /*3820*/  IMAD.MOV.U32 R7, RZ, RZ, -0x100000 ;  /* 0xfff00000ff077424 */ /* 0x000fe200078e00ff */
[----:B0-----:R-:W-:-:S04]  /*3830*/  UISETP.GE.U32.AND UP0, UPT, UR4, 0x4, UPT ;  /* 0x000000040400788c */ /* 0x001fc8000bf06070 */
[----:B------:R-:W-:-:S09]  /*3840*/  UISETP.GE.U32.AND.EX UP0, UPT, UR5, URZ, UPT, UP0 ;  /* 0x000000ff0500728c */ /* 0x000fd2000bf06100 */
[----:B------:R-:W-:Y:S05]  /*3850*/  BRA.U !UP0, `(.L_x_38) ;  /* 0x0000000508547547 */ /* 0x000fea000b800000 */
[----:B------:R-:W-:Y:S01]  /*3860*/  BSSY.RECONVERGENT B1, `(.L_x_39) ;  /* 0x0000050000017945 */ /* 0x000fe20003800200 */
[----:B------:R-:W-:Y:S02]  /*3870*/  IMAD.MOV.U32 R0, RZ, RZ, RZ ;  /* 0x000000ffff007224 */ /* 0x000fe400078e00ff */
[----:B------:R-:W-:Y:S02]  /*3880*/  IMAD.MOV.U32 R3, RZ, RZ, RZ ;  /* 0x000000ffff037224 */ /* 0x000fe400078e00ff */
[----:B------:R-:W-:Y:S02]  /*3890*/  IMAD.MOV.U32 R6, RZ, RZ, 0x0 ;  /* 0x00000000ff067424 */ /* 0x000fe400078e00ff */
[----:B------:R-:W-:-:S07]  /*38a0*/  IMAD.MOV.U32 R7, RZ, RZ, -0x100000 ;  /* 0xfff00000ff077424 */ /* 0x000fce00078e00ff */
.L_x_52:
[----:B--23--:R-:W-:Y:S01]  /*38b0*/  IADD3 R8, P0, PT, R0, R73, RZ ;  /* 0x0000004900087210 */ /* 0x00cfe20007f1e0ff */
[----:B0-----:R-:W0:Y:S01]  /*38c0*/  LDCU UR4, c[0x0][0x3cc] ;  /* 0x00007980ff0477ac */ /* 0x001e220008000800 */
[----:B------:R-:W-:-:S03]  /*38d0*/  R2UR UR5, R17 ;  /* 0x00000000110572ca */ /* 0x000fc600000e0000 */
[----:B------:R-:W-:-:S05]  /*38e0*/  IMAD.X R9, R3, 0x1, R74, P0 ;  /* 0x0000000103097824 */ /* 0x000fca00000e064a */
[----:B-1----:R-:W2:Y:S01]  /*38f0*/  LD.E.U8 R12, desc[UR36][R8.64] ;  /* 0x00000024080c7980 */ /* 0x002ea2000c101100 */
[C---:B------:R-:W-:Y:S01]  /*3900*/  LEA R10, P0, R0.reuse, R4, 0x3 ;  /* 0x00000004000a7211 */ /* 0x040fe200078018ff */
[----:B------:R-:W-:Y:S03]  /*3910*/  BSSY.RECONVERGENT B2, `(.L_x_40) ;  /* 0x0000013000027945 */ /* 0x000fe60003800200 */
[C---:B------:R-:W-:Y:S02]  /*3920*/  LEA.HI.X R11, R0.reuse, R5, R3, 0x3, P0 ;  /* 0x00000005000b7211 */ /* 0x040fe400000f1c03 */
[----:B------:R-:W-:-:S04]  /*3930*/  IADD3 R0, P0, PT, R0, 0x4, RZ ;  /* 0x0000000400007810 */ /* 0x000fc80007f1e0ff */
[----:B------:R-:W-:Y:S02]  /*3940*/  IADD3.X R3, PT, PT, RZ, R3, RZ, P0, !PT ;  /* 0x00000003ff037210 */ /* 0x000fe400007fe4ff */
[----:B------:R-:W-:-:S04]  /*3950*/  ISETP.NE.U32.AND P0, PT, R0, UR5, PT ;  /* 0x0000000500007c0c */ /* 0x000fc8000bf05070 */
[----:B0-----:R-:W-:Y:S02]  /*3960*/  ISETP.NE.AND.EX P0, PT, R3, UR4, PT, P0 ;  /* 0x0000000403007c0c */ /* 0x001fe4000bf05300 */
[----:B--2---:R-:W-:-:S13]  /*3970*/  ISETP.NE.AND P1, PT, R12, RZ, PT ;  /* 0x000000ff0c00720c */ /* 0x004fda0003f25270 */
[----:B------:R-:W-:Y:S05]  /*3980*/  @!P1 BRA `(.L_x_41) ;  /* 0x0000000000209947 */ /* 0x000fea0003800000 */
[----:B------:R-:W-:Y:S01]  /*3990*/  IMAD.U32 R12, RZ, RZ, UR40 ;  /* 0x00000028ff0c7e24 */ /* 0x000fe2000f8e00ff */
[----:B------:R-:W-:Y:S01]  /*39a0*/  DSETP.LT.AND P1, PT, R6, UR40, PT ;  /* 0x0000002806007e2a */ /* 0x000fe2000bf21000 */
[----:B------:R-:W-:-:S05]  /*39b0*/  IMAD.U32 R13, RZ, RZ, UR41 ;  /* 0x00000029ff0d7e24 */ /* 0x000fca000f8e00ff */
[----:B------:R1:W-:Y:S08]  /*39c0*/  ST.E.64 desc[UR36][R10.64], R12 ;  /* 0x0000000c0a007985 */ /* 0x0003f0000c101b24 */
[----:B------:R-:W-:Y:S05]  /*39d0*/  @!P1 BRA `(.L_x_42) ;  /* 0x0000000000189947 */ /* 0x000fea0003800000 */
[----:B------:R-:W-:Y:S02]  /*39e0*/  IMAD.U32 R6, RZ, RZ, UR40 ;  /* 0x00000028ff067e24 */ /* 0x000fe4000f8e00ff */
[----:B------:R-:W-:Y:S01]  /*39f0*/  IMAD.U32 R7, RZ, RZ, UR41 ;  /* 0x00000029ff077e24 */ /* 0x000fe2000f8e00ff */
[----:B------:R-:W-:Y:S06]  /*3a00*/  BRA `(.L_x_42) ;  /* 0x00000000000c7947 */ /* 0x000fec0003800000 */
.L_x_41:
[----:B------:R-:W-:Y:S02]  /*3a10*/  IMAD.MOV.U32 R12, RZ, RZ, 0x0 ;  /* 0x00000000ff0c7424 */ /* 0x000fe400078e00ff */
[----:B------:R-:W-:-:S05]  /*3a20*/  IMAD.MOV.U32 R13, RZ, RZ, -0x100000 ;  /* 0xfff00000ff0d7424 */ /* 0x000fca00078e00ff */
[----:B------:R0:W-:Y:S02]  /*3a30*/  ST.E.64 desc[UR36][R10.64], R12 ;  /* 0x0000000c0a007985 */ /* 0x0001e4000c101b24 */
.L_x_42:
[----:B------:R-:W-:Y:S05]  /*3a40*/  BSYNC.RECONVERGENT B2 ;  /* 0x0000000000027941 */ /* 0x000fea0003800200 */
.L_x_40:
[----:B01----:R-:W2:Y:S01]  /*3a50*/  LD.E.U8 R12, desc[UR36][R8.64+0x1] ;  /* 0x00000124080c7980 */ /* 0x003ea2000c101100 */
[----:B------:R-:W-:Y:S01]  /*3a60*/  BSSY.RECONVERGENT B2, `(.L_x_43) ;  /* 0x000000e000027945 */ /* 0x000fe20003800200 */
        /* <DEDUP_REMOVED lines=10> */
.L_x_44:
[----:B------:R-:W-:Y:S01]  /*3b10*/  MOV R12, 0x0 ;  /* 0x00000000000c7802 */ /* 0x000fe20000000f00 */
[----:B------:R-:W-:-:S05]  /*3b20*/  IMAD.MOV.U32 R13, RZ, RZ, -0x100000 ;  /* 0xfff00000ff0d7424 */ /* 0x000fca00078e00ff */
[----:B------:R0:W-:Y:S02]  /*3b30*/  ST.E.64 desc[UR36][R10.64+0x8], R12 ;  /* 0x0000080c0a007985 */ /* 0x0001e4000c101b24 */
.L_x_45:
[----:B------:R-:W-:Y:S05]  /*3b40*/  BSYNC.RECONVERGENT B2 ;  /* 0x0000000000027941 */ /* 0x000fea0003800200 */
.L_x_43:
        /* <DEDUP_REMOVED lines=12> */
.L_x_47:
[----:B------:R-:W-:Y:S02]  /*3c10*/  IMAD.MOV.U32 R12, RZ, RZ, 0x0 ;  /* 0x00000000ff0c7424 */ /* 0x000fe400078e00ff */
[----:B------:R-:W-:-:S05]  /*3c20*/  IMAD.MOV.U32 R13, RZ, RZ, -0x100000 ;  /* 0xfff00000ff0d7424 */ /* 0x000fca00078e00ff */
[----:B------:R0:W-:Y:S02]  /*3c30*/  ST.E.64 desc[UR36][R10.64+0x10], R12 ;  /* 0x0000100c0a007985 */ /* 0x0001e4000c101b24 */
.L_x_48:
[----:B------:R-:W-:Y:S05]  /*3c40*/  BSYNC.RECONVERGENT B2 ;  /* 0x0000000000027941 */ /* 0x000fea0003800200 */
.L_x_46:
[----:B------:R-:W2:Y:S01]  /*3c50*/  LD.E.U8 R8, desc[UR36][R8.64+0x3] ;  /* 0x0000032408087980 */ /* 0x000ea2000c101100 */
        /* <DEDUP_REMOVED lines=8> */
[----:B------:R-:W-:Y:S01]  /*3ce0*/  IMAD.U32 R6, RZ, RZ, UR40 ;  /* 0x00000028ff067e24 */ /* 0x000fe2000f8e00ff */
[----:B------:R-:W-:Y:S01]  /*3cf0*/  MOV R7, UR41 ;  /* 0x0000002900077c02 */ /* 0x000fe20008000f00 */
[----:B------:R-:W-:Y:S06]  /*3d00*/  BRA `(.L_x_51) ;  /* 0x00000000000c7947 */ /* 0x000fec0003800000 */
.L_x_50:
[----:B------:R-:W-:Y:S02]  /*3d10*/  IMAD.MOV.U32 R8, RZ, RZ, 0x0 ;  /* 0x00000000ff087424 */ /* 0x000fe400078e00ff */
[----:B------:R-:W-:-:S05]  /*3d20*/  IMAD.MOV.U32 R9, RZ, RZ, -0x100000 ;  /* 0xfff00000ff097424 */ /* 0x000fca00078e00ff */
[----:B------:R3:W-:Y:S02]  /*3d30*/  ST.E.64 desc[UR36][R10.64+0x18], R8 ;  /* 0x000018080a007985 */ /* 0x0007e4000c101b24 */
.L_x_51:
[----:B------:R-:W-:Y:S05]  /*3d40*/  BSYNC.RECONVERGENT B2 ;  /* 0x0000000000027941 */ /* 0x000fea0003800200 */
.L_x_49:
[----:B------:R-:W-:Y:S05]  /*3d50*/  @P0 BRA `(.L_x_52) ;  /* 0xfffffff800d40947 */ /* 0x000fea000383ffff */
[----:B------:R-:W-:Y:S05]  /*3d60*/  BSYNC.RECONVERGENT B1 ;  /* 0x0000000000017941 */ /* 0x000fea0003800200 */
.L_x_39:
[----:B------:R-:W4:Y:S01]  /*3d70*/  LDCU UR4, c[0x0][0x3cc] ;  /* 0x00007980ff0477ac */ /* 0x000f220008000800 */
[----:B------:R-:W-:-:S13]  /*3d80*/  R2UR UR5, R17 ;  /* 0x00000000110572ca */ /* 0x000fda00000e0000 */
[----:B------:R-:W-:Y:S02]  /*3d90*/  IMAD.U32 R0, RZ, RZ, UR5 ;  /* 0x00000005ff007e24 */ /* 0x000fe4000f8e00ff */
[----:B----4-:R-:W-:-:S07]  /*3da0*/  IMAD.U32 R3, RZ, RZ, UR4 ;  /* 0x00000004ff037e24 */ /* 0x010fce000f8e00ff */
.L_x_38:
[----:B------:R-:W-:-:S04]  /*3db0*/  UISETP.NE.U32.AND UP0, UPT, UR53, URZ, UPT ;  /* 0x000000ff3500728c */ /* 0x000fc8000bf05070 */
[----:B------:R-:W-:-:S09]  /*3dc0*/  UISETP.NE.AND.EX UP0, UPT, URZ, URZ, UPT, UP0 ;  /* 0x000000ffff00728c */ /* 0x000fd2000bf05300 */
[----:B------:R-:W-:Y:S05]  /*3dd0*/  BRA.U !UP0, `(.L_x_26) ;  /* 0x0000000108e07547 */ /* 0x000fea000b800000 */
[----:B0123--:R-:W-:-:S05]  /*3de0*/  IADD3 R10, P0, PT, R0, R73, RZ ;  /* 0x00000049000a7210 */ /* 0x00ffca0007f1e0ff */
[----:B------:R-:W-:-:S05]  /*3df0*/  IMAD.X R11, R3, 0x1, R74, P0 ;  /* 0x00000001030b7824 */ /* 0x000fca00000e064a */
[----:B------:R-:W2:Y:S01]  /*3e00*/  LD.E.U8 R9, desc[UR36][R10.64] ;  /* 0x000000240a097980 */ /* 0x000ea2000c101100 */
[C---:B------:R-:W-:Y:S01]  /*3e10*/  LEA R8, P1, R0.reuse, R4, 0x3 ;  /* 0x0000000400087211 */ /* 0x040fe200078218ff */
[----:B------:R-:W-:Y:S01]  /*3e20*/  BSSY.RECONVERGENT B1, `(.L_x_53) ;  /* 0x000000f000017945 */ /* 0x000fe20003800200 */
[----:B--2---:R-:W-:Y:S02]  /*3e30*/  ISETP.NE.AND P0, PT, R9, RZ, PT ;  /* 0x000000ff0900720c */ /* 0x004fe40003f05270 */
[----:B------:R-:W-:-:S11]  /*3e40*/  LEA.HI.X R9, R0, R5, R3, 0x3, P1 ;  /* 0x0000000500097211 */ /* 0x000fd600008f1c03 */
        /* <DEDUP_REMOVED lines=9> */
.L_x_54:
[----:B------:R-:W-:Y:S01]  /*3ee0*/  IMAD.MOV.U32 R12, RZ, RZ, 0x0 ;  /* 0x00000000ff0c7424 */ /* 0x000fe200078e00ff */
[----:B------:R-:W-:-:S05]  /*3ef0*/  MOV R13, 0xfff00000 ;  /* 0xfff00000000d7802 */ /* 0x000fca0000000f00 */
[----:B------:R0:W-:Y:S02]  /*3f00*/  ST.E.64 desc[UR36][R8.64], R12 ;  /* 0x0000000c08007985 */ /* 0x0001e4000c101b24 */
.L_x_55:
[----:B------:R-:W-:Y:S05]  /*3f10*/  BSYNC.RECONVERGENT B1 ;  /* 0x0000000000017941 */ /* 0x000fea0003800200 */
.L_x_53:
[----:B------:R-:W-:-:S04]  /*3f20*/  UISETP.NE.U32.AND UP0, UPT, UR53, 0x1, UPT ;  /* 0x000000013500788c */ /* 0x000fc8000bf05070 */
[----:B------:R-:W-:-:S09]  /*3f30*/  UISETP.NE.AND.EX UP0, UPT, URZ, URZ, UPT, UP0 ;  /* 0x000000ffff00728c */ /* 0x000fd2000bf05300 */
[----:B------:R-:W-:Y:S05]  /*3f40*/  BRA.U !UP0, `(.L_x_26) ;  /* 0x0000000108847547 */ /* 0x000fea000b800000 */
[----:B------:R-:W2:Y:S01]  /*3f50*/  LD.E.U8 R0, desc[UR36][R10.64+0x1] ;  /* 0x000001240a007980 */ /* 0x000ea2000c101100 */
[----:B------:R-:W-:Y:S01]  /*3f60*/  BSSY.RECONVERGENT B1, `(.L_x_56) ;  /* 0x000000e000017945 */ /* 0x000fe20003800200 */
[----:B--2---:R-:W-:-:S13]  /*3f70*/  ISETP.NE.AND P0, PT, R0, RZ, PT ;  /* 0x000000ff0000720c */ /* 0x004fda0003f05270 */
[----:B------:R-:W-:Y:S05]  /*3f80*/  @!P0 BRA `(.L_x_57) ;  /* 0x0000000000208947 */ /* 0x000fea0003800000 */
[----:B01----:R-:W-:Y:S01]  /*3f90*/  IMAD.U32 R12, RZ, RZ, UR40 ;  /* 0x00000028ff0c7e24 */ /* 0x003fe2000f8e00ff */
[----:B------:R-:W-:Y:S01]  /*3fa0*/  DSETP.LT.AND P0, PT, R6, UR40, PT ;  /* 0x0000002806007e2a */ /* 0x000fe2000bf01000 */
[----:B------:R-:W-:-:S05]  /*3fb0*/  IMAD.U32 R13, RZ, RZ, UR41 ;  /* 0x00000029ff0d7e24 */ /* 0x000fca000f8e00ff */
[----:B------:R0:W-:Y:S08]  /*3fc0*/  ST.E.64 desc[UR36][R8.64+0x8], R12 ;  /* 0x0000080c08007985 */ /* 0x0001f0000c101b24 */
[----:B------:R-:W-:Y:S05]  /*3fd0*/  @!P0 BRA `(.L_x_58) ;  /* 0x0000000000188947 */ /* 0x000fea0003800000 */
[----:B------:R-:W-:Y:S02]  /*3fe0*/  IMAD.U32 R6, RZ, RZ, UR40 ;  /* 0x00000028ff067e24 */ /* 0x000fe4000f8e00ff */
[----:B------:R-:W-:Y:S01]  /*3ff0*/  IMAD.U32 R7, RZ, RZ, UR41 ;  /* 0x00000029ff077e24 */ /* 0x000fe2000f8e00ff */
[----:B------:R-:W-:Y:S06]  /*4000*/  BRA `(.L_x_58) ;  /* 0x00000000000c7947 */ /* 0x000fec0003800000 */
.L_x_57:
[----:B01----:R-:W-:Y:S02]  /*4010*/  IMAD.MOV.U32 R12, RZ, RZ, 0x0 ;  /* 0x00000000ff0c7424 */ /* 0x003fe400078e00ff */
[----:B------:R-:W-:-:S05]  /*4020*/  IMAD.MOV.U32 R13, RZ, RZ, -0x100000 ;  /* 0xfff00000ff0d7424 */ /* 0x000fca00078e00ff */
[----:B------:R1:W-:Y:S02]  /*4030*/  ST.E.64 desc[UR36][R8.64+0x8], R12 ;  /* 0x0000080c08007985 */ /* 0x0003e4000c101b24 */
.L_x_58:
[----:B------:R-:W-:Y:S05]  /*4040*/  BSYNC.RECONVERGENT B1 ;  /* 0x0000000000017941 */ /* 0x000fea0003800200 */
.L_x_56:
[----:B------:R-:W-:-:S04]  /*4050*/  UISETP.NE.U32.AND UP0, UPT, UR53, 0x2, UPT ;  /* 0x000000023500788c */ /* 0x000fc8000bf05070 */
[----:B------:R-:W-:-:S09]  /*4060*/  UISETP.NE.AND.EX UP0, UPT, URZ, URZ, UPT, UP0 ;  /* 0x000000ffff00728c */ /* 0x000fd2000bf05300 */
[----:B------:R-:W-:Y:S05]  /*4070*/  BRA.U !UP0, `(.L_x_26) ;  /* 0x0000000108387547 */ /* 0x000fea000b800000 */
[----:B------:R-:W2:Y:S02]  /*4080*/  LD.E.U8 R10, desc[UR36][R10.64+0x2] ;  /* 0x000002240a0a7980 */ /* 0x000ea4000c101100 */
        /* <DEDUP_REMOVED lines=10> */
.L_x_59:
[----:B------:R-:W-:Y:S01]  /*4130*/  MOV R10, 0x0 ;  /* 0x00000000000a7802 */ /* 0x000fe20000000f00 */
[----:B------:R-:W-:-:S05]  /*4140*/  IMAD.MOV.U32 R11, RZ, RZ, -0x100000 ;  /* 0xfff00000ff0b7424 */ /* 0x000fca00078e00ff */
[----:B------:R4:W-:Y:S02]  /*4150*/  ST.E.64 desc[UR36][R8.64+0x10], R10 ;  /* 0x0000100a08007985 */ /* 0x0009e4000c101b24 */
.L_x_26:
[----:B------:R-:W-:Y:S05]  /*4160*/  BSYNC.RECONVERGENT B0 ;  /* 0x0000000000007941 */ /* 0x000fea0003800200 */
.L_x_25:
[----:B------:R-:W-:Y:S01]  /*4170*/  DSETP.MAX.AND P0, P1, R6, R34, PT ;  /* 0x000000220600722a */ /* 0x000fe2000390f000 */
[----:B------:R-:W-:Y:S01]  /*4180*/  ISETP.NE.AND P2, PT, R75, RZ, PT ;  /* 0x000000ff4b00720c */ /* 0x000fe20003f45270 */
[----:B------:R-:W-:Y:S01]  /*4190*/  IMAD.MOV.U32 R0, RZ, RZ, R7 ;  /* 0x000000ffff007224 */ /* 0x000fe200078e0007 */
[----:B------:R-:W-:Y:S01]  /*41a0*/  CS2R R68, SRZ ;  /* 0x0000000000447805 */ /* 0x000fe2000001ff00 */
[----:B------:R-:W-:Y:S02]  /*41b0*/  IMAD.MOV.U32 R3, RZ, RZ, R35 ;  /* 0x000000ffff037224 */ /* 0x000fe400078e0023 */
[----:B------:R-:W-:-:S03]  /*41c0*/  SEL R34, R6, R34, P0 ;  /* 0x0000002206227207 */ /* 0x000fc60000000000 */
[----:B01234-:R-:W-:-:S05]  /*41d0*/  FSEL R9, R0, R3, P0 ;  /* 0x0000000300097208 */ /* 0x01ffca0000000000 */
[----:B------:R-:W-:-:S05]  /*41e0*/  @P1 LOP3.LUT R9, R3, 0x80000, RZ, 0xfc, !PT ;  /* 0x0008000003091812 */ /* 0x000fca00078efcff */
[----:B------:R-:W-:Y:S01]  /*41f0*/  IMAD.MOV.U32 R35, RZ, RZ, R9 ;  /* 0x000000ffff237224 */ /* 0x000fe200078e0009 */
[----:B------:R-:W-:Y:S06]  /*4200*/  @!P2 BRA `(.L_x_60) ;  /* 0x0000000c00e0a947 */ /* 0x000fec0003800000 */
[----:B------:R-:W0:Y:S01]  /*4210*/  LDCU.64 UR4, c[0x0][0x3c8] ;  /* 0x00007900ff0477ac */ /* 0x000e220008000a00 */
[----:B------:R-:W-:Y:S01]  /*4220*/  IMAD.MOV.U32 R0, RZ, RZ, RZ ;  /* 0x000000ffff007224 */ /* 0x000fe200078e00ff */
[----:B------:R-:W-:Y:S01]  /*4230*/  CS2R R68, SRZ ;  /* 0x0000000000447805 */ /* 0x000fe2000001ff00 */
[----:B------:R-:W-:Y:S01]  /*4240*/  IMAD.MOV.U32 R3, RZ, RZ, RZ ;  /* 0x000000ffff037224 */ /* 0x000fe200078e00ff */
[----:B0-----:R-:W-:-:S04]  /*4250*/  UISETP.NE.U32.AND UP0, UPT, UR4, 0x1, UPT ;  /* 0x000000010400788c */ /* 0x001fc8000bf05070 */
[----:B------:R-:W-:-:S09]  /*4260*/  UISETP.NE.AND.EX UP0, UPT, UR5, URZ, UPT, UP0 ;  /* 0x000000ff0500728c */ /* 0x000fd2000bf05300 */
[----:B------:R-:W-:Y:S05]  /*4270*/  BRA.U !UP0, `(.L_x_61) ;  /* 0x0000000908847547 */ /* 0x000fea000b800000 */
[----:B------:R-:W-:Y:S01]  /*4280*/  BSSY.RECONVERGENT B0, `(.L_x_62) ;  /* 0x000009c000007945 */ /* 0x000fe20003800200 */
[----:B------:R-:W-:Y:S01]  /*4290*/  IMAD.MOV.U32 R0, RZ, RZ, RZ ;  /* 0x000000ffff007224 */ /* 0x000fe200078e00ff */
[----:B------:R-:W-:Y:S01]  /*42a0*/  CS2R R68, SRZ ;  /* 0x0000000000447805 */ /* 0x000fe2000001ff00 */
[----:B------:R-:W-:-:S07]  /*42b0*/  IMAD.MOV.U32 R3, RZ, RZ, RZ ;  /* 0x000000ffff037224 */ /* 0x000fce00078e00ff */
.L_x_73:
[----:B------:R-:W-:Y:S01]  /*42c0*/  IADD3 R6, P0, PT, R0, R73, RZ ;  /* 0x0000004900067210 */ /* 0x000fe20007f1e0ff */
[----:B0-----:R-:W0:Y:S01]  /*42d0*/  LDCU UR4, c[0x0][0x3cc] ;  /* 0x00007980ff0477ac */ /* 0x001e220008000800 */
[----:B------:R-:W-:-:S03]  /*42e0*/  R2UR UR5, R19 ;  /* 0x00000000130572ca */ /* 0x000fc600000e0000 */
[----:B------:R-:W-:-:S05]  /*42f0*/  IMAD.X R7, R3, 0x1, R74, P0 ;  /* 0x0000000103077824 */ /* 0x000fca00000e064a */
[----:B--2---:R-:W2:Y:S01]  /*4300*/  LD.E.U8 R10, desc[UR36][R6.64] ;  /* 0x00000024060a7980 */ /* 0x004ea2000c101100 */
[C---:B-1-3--:R-:W-:Y:S01]  /*4310*/  LEA R8, P0, R0.reuse, R4, 0x3 ;  /* 0x0000000400087211 */ /* 0x04afe200078018ff */
[----:B------:R-:W-:Y:S03]  /*4320*/  BSSY.RECONVERGENT B1, `(.L_x_63) ;  /* 0x0000049000017945 */ /* 0x000fe60003800200 */
[C---:B------:R-:W-:Y:S02]  /*4330*/  LEA.HI.X R9, R0.reuse, R5, R3, 0x3, P0 ;  /* 0x0000000500097211 */ /* 0x040fe400000f1c03 */
[----:B------:R-:W-:-:S05]  /*4340*/  IADD3 R0, P0, PT, R0, 0x2, RZ ;  /* 0x0000000200007810 */ /* 0x000fca0007f1e0ff */
[----:B------:R-:W-:Y:S01]  /*4350*/  IMAD.X R3, RZ, RZ, R3, P0 ;  /* 0x000000ffff037224 */ /* 0x000fe200000e0603 */
[----:B------:R-:W-:-:S04]  /*4360*/  ISETP.NE.U32.AND P0, PT, R0, UR5, PT ;  /* 0x0000000500007c0c */ /* 0x000fc8000bf05070 */
[----:B0-----:R-:W-:Y:S02]  /*4370*/  ISETP.NE.AND.EX P0, PT, R3, UR4, PT, P0 ;  /* 0x0000000403007c0c */ /* 0x001fe4000bf05300 */
[----:B--2---:R-:W-:-:S13]  /*4380*/  ISETP.NE.AND P1, PT, R10, RZ, PT ;  /* 0x000000ff0a00720c */ /* 0x004fda0003f25270 */
[----:B------:R-:W-:Y:S05]  /*4390*/  @!P1 BRA `(.L_x_64) ;  /* 0x0000000400009947 */ /* 0x000fea0003800000 */
[----:B------:R-:W2:Y:S01]  /*43a0*/  LD.E.64 R14, desc[UR36][R8.64] ;  /* 0x00000024080e7980 */ /* 0x000ea2000c101b00 */
[----:B------:R-:W-:Y:S01]  /*43b0*/  MOV R10, 0x652b82fe ;  /* 0x652b82fe000a7802 */ /* 0x000fe20000000f00 */
[----:B------:R-:W-:Y:S01]  /*43c0*/  IMAD.MOV.U32 R11, RZ, RZ, 0x3ff71547 ;  /* 0x3ff71547ff0b7424 */ /* 0x000fe200078e00ff */
[----:B------:R-:W-:Y:S01]  /*43d0*/  UMOV UR4, 0xfefa39ef ;  /* 0xfefa39ef00047882 */ /* 0x000fe20000000000 */
[----:B------:R-:W-:Y:S01]  /*43e0*/  UMOV UR5, 0x3fe62e42 ;  /* 0x3fe62e4200057882 */ /* 0x000fe20000000000 */
[----:B------:R-:W-:Y:S01]  /*43f0*/  BSSY.RECONVERGENT B2, `(.L_x_65) ;  /* 0x0000037000027945 */ /* 0x000fe20003800200 */
[----:B--2---:R-:W-:-:S08]  /*4400*/  DADD R14, -R34, R14 ;  /* 0x00000000220e7229 */ /* 0x004fd0000000010e */
[----:B------:R-:W-:Y:S02]  /*4410*/  DFMA R10, R14, R10, 6.75539944105574400000e+15 ;  /* 0x433800000e0a742b */ /* 0x000fe4000000000a */
[----:B------:R-:W-:-:S06]  /*4420*/  FSETP.GEU.AND P1, PT, |R15|, 4.1917929649353027344, PT ;  /* 0x4086232b0f00780b */ /* 0x000fcc0003f2e200 */
[----:B------:R-:W-:-:S08]  /*4430*/  DADD R12, R10, -6.75539944105574400000e+15 ;  /* 0xc33800000a0c7429 */ /* 0x000fd00000000000 */
[----:B------:R-:W-:Y:S01]  /*4440*/  DFMA R20, R12, -UR4, R14 ;  /* 0x800000040c147c2b */ /* 0x000fe2000800000e */
[----:B------:R-:W-:Y:S01]  /*4450*/  UMOV UR4, 0x3b39803f ;  /* 0x3b39803f00047882 */ /* 0x000fe20000000000 */
[----:B------:R-:W-:-:S06]  /*4460*/  UMOV UR5, 0x3c7abc9e ;  /* 0x3c7abc9e00057882 */ /* 0x000fcc0000000000 */
[----:B------:R-:W-:Y:S01]  /*4470*/  DFMA R20, R12, -UR4, R20 ;  /* 0x800000040c147c2b */ /* 0x000fe20008000014 */
[----:B------:R-:W-:Y:S01]  /*4480*/  UMOV UR4, 0x69ce2bdf ;  /* 0x69ce2bdf00047882 */ /* 0x000fe20000000000 */
[----:B------:R-:W-:Y:S01]  /*4490*/  IMAD.MOV.U32 R12, RZ, RZ, -0x35dec16 ;  /* 0xfca213eaff0c7424 */ /* 0x000fe200078e00ff */
[----:B------:R-:W-:Y:S01]  /*44a0*/  UMOV UR5, 0x3e5ade15 ;  /* 0x3e5ade1500057882 */ /* 0x000fe20000000000 */
[----:B------:R-:W-:-:S06]  /*44b0*/  IMAD.MOV.U32 R13, RZ, RZ, 0x3e928af3 ;  /* 0x3e928af3ff0d7424 */ /* 0x000fcc00078e00ff */
[----:B------:R-:W-:Y:S01]  /*44c0*/  DFMA R12, R20, UR4, R12 ;  /* 0x00000004140c7c2b */ /* 0x000fe2000800000c */
[----:B------:R-:W-:Y:S01]  /*44d0*/  UMOV UR4, 0x62401315 ;  /* 0x6240131500047882 */ /* 0x000fe20000000000 */
[----:B------:R-:W-:-:S06]  /*44e0*/  UMOV UR5, 0x3ec71dee ;  /* 0x3ec71dee00057882 */ /* 0x000fcc0000000000 */
[----:B------:R-:W-:Y:S01]  /*44f0*/  DFMA R12, R20, R12, UR4 ;  /* 0x00000004140c7e2b */ /* 0x000fe2000800000c */
        /* <DEDUP_REMOVED lines=20> */
[----:B------:R-:W-:-:S08]  /*4640*/  DFMA R12, R20, R12, UR4 ;  /* 0x00000004140c7e2b */ /* 0x000fd0000800000c */
[----:B------:R-:W-:-:S08]  /*4650*/  DFMA R12, R20, R12, 1 ;  /* 0x3ff00000140c742b */ /* 0x000fd0000000000c */
[----:B------:R-:W-:-:S10]  /*4660*/  DFMA R12, R20, R12, 1 ;  /* 0x3ff00000140c742b */ /* 0x000fd4000000000c */
[----:B------:R-:W-:Y:S02]  /*4670*/  IMAD R21, R10, 0x100000, R13 ;  /* 0x001000000a157824 */ /* 0x000fe400078e020d */
[----:B------:R-:W-:Y:S01]  /*4680*/  IMAD.MOV.U32 R20, RZ, RZ, R12 ;  /* 0x000000ffff147224 */ /* 0x000fe200078e000c */
[----:B------:R-:W-:Y:S06]  /*4690*/  @!P1 BRA `(.L_x_66) ;  /* 0x0000000000309947 */ /* 0x000fec0003800000 */
[----:B------:R-:W-:Y:S01]  /*46a0*/  FSETP.GEU.AND P2, PT, |R15|, 4.2275390625, PT ;  /* 0x408748000f00780b */ /* 0x000fe20003f4e200 */
[C---:B------:R-:W-:Y:S02]  /*46b0*/  DADD R20, R14.reuse, +INF ;  /* 0x7ff000000e147429 */ /* 0x040fe40000000000 */
[----:B------:R-:W-:-:S08]  /*46c0*/  DSETP.GEU.AND P1, PT, R14, RZ, PT ;  /* 0x000000ff0e00722a */ /* 0x000fd00003f2e000 */
[----:B------:R-:W-:Y:S02]  /*46d0*/  FSEL R20, R20, RZ, P1 ;  /* 0x000000ff14147208 */ /* 0x000fe40000800000 */
[----:B------:R-:W-:Y:S02]  /*46e0*/  @!P2 LEA.HI R11, R10, R10, RZ, 0x1 ;  /* 0x0000000a0a0ba211 */ /* 0x000fe400078f08ff */
[----:B------:R-:W-:Y:S02]  /*46f0*/  FSEL R21, R21, RZ, P1 ;  /* 0x000000ff15157208 */ /* 0x000fe40000800000 */
[----:B------:R-:W-:-:S05]  /*4700*/  @!P2 SHF.R.S32.HI R11, RZ, 0x1, R11 ;  /* 0x00000001ff0ba819 */ /* 0x000fca000001140b */
[----:B------:R-:W-:Y:S02]  /*4710*/  @!P2 IMAD.IADD R10, R10, 0x1, -R11 ;  /* 0x000000010a0aa824 */ /* 0x000fe400078e0a0b */
[----:B------:R-:W-:-:S03]  /*4720*/  @!P2 IMAD R13, R11, 0x100000, R13 ;  /* 0x001000000b0da824 */ /* 0x000fc600078e020d */
[----:B------:R-:W-:Y:S01]  /*4730*/  @!P2 LEA R11, R10, 0x3ff00000, 0x14 ;  /* 0x3ff000000a0ba811 */ /* 0x000fe200078ea0ff */
[----:B------:R-:W-:-:S06]  /*4740*/  @!P2 IMAD.MOV.U32 R10, RZ, RZ, RZ ;  /* 0x000000ffff0aa224 */ /* 0x000fcc00078e00ff */
[----:B------:R-:W-:-:S11]  /*4750*/  @!P2 DMUL R20, R12, R10 ;  /* 0x0000000a0c14a228 */ /* 0x000fd60000000000 */
.L_x_66:
[----:B------:R-:W-:Y:S05]  /*4760*/  BSYNC.RECONVERGENT B2 ;  /* 0x0000000000027941 */ /* 0x000fea0003800200 */
.L_x_65:
[----:B------:R0:W-:Y:S01]  /*4770*/  ST.E.64 desc[UR36][R8.64], R20 ;  /* 0x0000001408007985 */ /* 0x0001e2000c101b24 */
[----:B------:R-:W-:Y:S01]  /*4780*/  DADD R68, R68, R20 ;  /* 0x0000000044447229 */ /* 0x000fe20000000014 */
[----:B------:R-:W-:Y:S10]  /*4790*/  BRA `(.L_x_67) ;  /* 0x0000000000047947 */ /* 0x000ff40003800000 */
.L_x_64:
[----:B------:R1:W-:Y:S02]  /*47a0*/  ST.E.64 desc[UR36][R8.64], RZ ;  /* 0x000000ff08007985 */ /* 0x0003e4000c101b24 */
.L_x_67:
[----:B------:R-:W-:Y:S05]  /*47b0*/  BSYNC.RECONVERGENT B1 ;  /* 0x0000000000017941 */ /* 0x000fea0003800200 */
.L_x_63:
[----:B------:R-:W2:Y:S01]  /*47c0*/  LD.E.U8 R6, desc[UR36][R6.64+0x1] ;  /* 0x0000012406067980 */ /* 0x000ea2000c101100 */
[----:B------:R-:W-:Y:S01]  /*47d0*/  BSSY.RECONVERGENT B1, `(.L_x_68) ;  /* 0x0000045000017945 */ /* 0x000fe20003800200 */
[----:B--2---:R-:W-:-:S13]  /*47e0*/  ISETP.NE.AND P1, PT, R6, RZ, PT ;  /* 0x000000ff0600720c */ /* 0x004fda0003f25270 */
[----:B------:R-:W-:Y:S05]  /*47f0*/  @!P1 BRA `(.L_x_69) ;  /* 0x0000000400049947 */ /* 0x000fea0003800000 */
[----:B------:R-:W2:Y:S01]  /*4800*/  LD.E.64 R12, desc[UR36][R8.64+0x8] ;  /* 0x00000824080c7980 */ /* 0x000ea2000c101b00 */
[----:B------:R-:W-:Y:S01]  /*4810*/  IMAD.MOV.U32 R10, RZ, RZ, 0x652b82fe ;  /* 0x652b82feff0a7424 */ /* 0x000fe200078e00ff */
[----:B------:R-:W-:Y:S01]  /*4820*/  UMOV UR4, 0xfefa39ef ;  /* 0xfefa39ef00047882 */ /* 0x000fe20000000000 */
[----:B------:R-:W-:Y:S01]  /*4830*/  IMAD.MOV.U32 R11, RZ, RZ, 0x3ff71547 ;  /* 0x3ff71547ff0b7424 */ /* 0x000fe200078e00ff */
        /* <DEDUP_REMOVED lines=11> */
[----:B------:R-:W-:Y:S01]  /*48f0*/  MOV R6, 0xfca213ea ;  /* 0xfca213ea00067802 */ /* 0x000fe20000000f00 */
[----:B------:R-:W-:Y:S01]  /*4900*/  IMAD.MOV.U32 R7, RZ, RZ, 0x3e928af3 ;  /* 0x3e928af3ff077424 */ /* 0x000fe200078e00ff */
[----:B------:R-:W-:-:S05]  /*4910*/  UMOV UR5, 0x3e5ade15 ;  /* 0x3e5ade1500057882 */ /* 0x000fca0000000000 */
        /* <DEDUP_REMOVED lines=40> */
[----:B------:R-:W-:Y:S02]  /*4ba0*/  @!P2 IMAD.MOV.U32 R10, RZ, RZ, R6 ;  /* 0x000000ffff0aa224 */ /* 0x000fe400078e0006 */
[----:B------:R-:W-:-:S06]  /*4bb0*/  @!P2 IMAD.MOV.U32 R6, RZ, RZ, RZ ;  /* 0x000000ffff06a224 */ /* 0x000fcc00078e00ff */
[----:B------:R-:W-:-:S11]  /*4bc0*/  @!P2 DMUL R14, R10, R6 ;  /* 0x000000060a0ea228 */ /* 0x000fd60000000000 */
.L_x_71:
[----:B------:R-:W-:Y:S05]  /*4bd0*/  BSYNC.RECONVERGENT B2 ;  /* 0x0000000000027941 */ /* 0x000fea0003800200 */
.L_x_70:
[----:B------:R3:W-:Y:S01]  /*4be0*/  ST.E.64 desc[UR36][R8.64+0x8], R14 ;  /* 0x0000080e08007985 */ /* 0x0007e2000c101b24 */
[----:B------:R-:W-:Y:S01]  /*4bf0*/  DADD R68, R68, R14 ;  /* 0x0000000044447229 */ /* 0x000fe2000000000e */
[----:B------:R-:W-:Y:S10]  /*4c00*/  BRA `(.L_x_72) ;  /* 0x0000000000047947 */ /* 0x000ff40003800000 */
.L_x_69:
[----:B------:R2:W-:Y:S02]  /*4c10*/  ST.E.64 desc[UR36][R8.64+0x8], RZ ;  /* 0x000008ff08007985 */ /* 0x0005e4000c101b24 */
.L_x_72:
[----:B------:R-:W-:Y:S05]  /*4c20*/  BSYNC.RECONVERGENT B1 ;  /* 0x0000000000017941 */ /* 0x000fea0003800200 */
.L_x_68:
[----:B------:R-:W-:Y:S05]  /*4c30*/  @P0 BRA `(.L_x_73) ;  /* 0xfffffff400a00947 */ /* 0x000fea000383ffff */
[----:B------:R-:W-:Y:S05]  /*4c40*/  BSYNC.RECONVERGENT B0 ;  /* 0x0000000000007941 */ /* 0x000fea0003800200 */
.L_x_62:
[----:B------:R-:W4:Y:S01]  /*4c50*/  LDCU UR4, c[0x0][0x3cc] ;  /* 0x00007980ff0477ac */ /* 0x000f220008000800 */
[----:B------:R-:W-:-:S13]  /*4c60*/  R2UR UR5, R19 ;  /* 0x00000000130572ca */ /* 0x000fda00000e0000 */
[----:B------:R-:W-:Y:S02]  /*4c70*/  IMAD.U32 R0, RZ, RZ, UR5 ;  /* 0x00000005ff007e24 */ /* 0x000fe4000f8e00ff */
[----:B----4-:R-:W-:-:S07]  /*4c80*/  IMAD.U32 R3, RZ, RZ, UR4 ;  /* 0x00000004ff037e24 */ /* 0x010fce000f8e00ff */
.L_x_61:
[----:B------:R-:W-:Y:S01]  /*4c90*/  R2UR UR4, R18 ;  /* 0x00000000120472ca */ /* 0x000fe200000e0000 */
[----:B------:R-:W-:-:S12]  /*4ca0*/  BSSY.RECONVERGENT B0, `(.L_x_60) ;  /* 0x000004e000007945 */ /* 0x000fd80003800200 */
[----:B------:R-:W-:-:S04]  /*4cb0*/  UISETP.NE.U32.AND UP0, UPT, UR4, URZ, UPT ;  /* 0x000000ff0400728c */ /* 0x000fc8000bf05070 */
[----:B------:R-:W-:-:S09]  /*4cc0*/  UISETP.NE.AND.EX UP0, UPT, URZ, URZ, UPT, UP0 ;  /* 0x000000ffff00728c */ /* 0x000fd2000bf05300 */
[----:B------:R-:W-:Y:S05]  /*4cd0*/  BRA.U !UP0, `(.L_x_74) ;  /* 0x0000000508287547 */ /* 0x000fea000b800000 */
[----:B------:R-:W-:-:S04]  /*4ce0*/  IADD3 R6, P0, PT, R0, R73, RZ ;  /* 0x0000004900067210 */ /* 0x000fc80007f1e0ff */
[----:B------:R-:W-:-:S05]  /*4cf0*/  IADD3.X R7, PT, PT, R3, R74, RZ, P0, !PT ;  /* 0x0000004a03077210 */ /* 0x000fca00007fe4ff */
[----:B------:R-:W4:Y:S02]  /*4d00*/  LD.E.U8 R6, desc[UR36][R6.64] ;  /* 0x0000002406067980 */ /* 0x000f24000c101100 */
[----:B----4-:R-:W-:-:S13]  /*4d10*/  ISETP.NE.AND P0, PT, R6, RZ, PT ;  /* 0x000000ff0600720c */ /* 0x010fda0003f05270 */
[----:B------:R-:W-:Y:S05]  /*4d20*/  @!P0 BRA `(.L_x_75) ;  /* 0x0000000400088947 */ /* 0x000fea0003800000 */
[----:B------:R-:W-:-:S04]  /*4d30*/  LEA R6, P0, R0, R4, 0x3 ;  /* 0x0000000400067211 */ /* 0x000fc800078018ff */
[----:B------:R-:W-:-:S05]  /*4d40*/  LEA.HI.X R7, R0, R5, R3, 0x3, P0 ;  /* 0x0000000500077211 */ /* 0x000fca00000f1c03 */
[----:B------:R-:W4:Y:S01]  /*4d50*/  LD.E.64 R12, desc[UR36][R6.64] ;  /* 0x00000024060c7980 */ /* 0x000f22000c101b00 */
[----:B0123--:R-:W-:Y:S01]  /*4d60*/  IMAD.MOV.U32 R8, RZ, RZ, 0x652b82fe ;  /* 0x652b82feff087424 */ /* 0x00ffe200078e00ff */
[----:B------:R-:W-:Y:S01]  /*4d70*/  UMOV UR4, 0xfefa39ef ;  /* 0xfefa39ef00047882 */ /* 0x000fe20000000000 */
[----:B------:R-:W-:Y:S01]  /*4d80*/  IMAD.MOV.U32 R9, RZ, RZ, 0x3ff71547 ;  /* 0x3ff71547ff097424 */ /* 0x000fe200078e00ff */
[----:B------:R-:W-:Y:S01]  /*4d90*/  UMOV UR5, 0x3fe62e42 ;  /* 0x3fe62e4200057882 */ /* 0x000fe20000000000 */
[----:B------:R-:W-:Y:S01]  /*4da0*/  BSSY.RECONVERGENT B1, `(.L_x_76) ;  /* 0x0000037000017945 */ /* 0x000fe20003800200 */
[----:B----4-:R-:W-:-:S08]  /*4db0*/  DADD R12, -R34, R12 ;  /* 0x00000000220c7229 */ /* 0x010fd0000000010c */
        /* <DEDUP_REMOVED lines=53> */
.L_x_77:
[----:B------:R-:W-:Y:S05]  /*5110*/  BSYNC.RECONVERGENT B1 ;  /* 0x0000000000017941 */ /* 0x000fea0003800200 */
.L_x_76:
[----:B------:R4:W-:Y:S01]  /*5120*/  ST.E.64 desc[UR36][R6.64], R14 ;  /* 0x0000000e06007985 */ /* 0x0009e2000c101b24 */
[----:B------:R-:W-:Y:S01]  /*5130*/  DADD R68, R14, R68 ;  /* 0x000000000e447229 */ /* 0x000fe20000000044 */
[----:B------:R-:W-:Y:S10]  /*5140*/  BRA `(.L_x_74) ;  /* 0x00000000000c7947 */ /* 0x000ff40003800000 */
.L_x_75:
[----:B------:R-:W-:-:S04]  /*5150*/  LEA R6, P0, R0, R4, 0x3 ;  /* 0x0000000400067211 */ /* 0x000fc800078018ff */
[----:B------:R-:W-:-:S05]  /*5160*/  LEA.HI.X R7, R0, R5, R3, 0x3, P0 ;  /* 0x0000000500077211 */ /* 0x000fca00000f1c03 */
[----:B------:R4:W-:Y:S04]  /*5170*/  ST.E.64 desc[UR36][R6.64], RZ ;  /* 0x000000ff06007985 */ /* 0x0009e8000c101b24 */
.L_x_74:
[----:B------:R-:W-:Y:S05]  /*5180*/  BSYNC.RECONVERGENT B0 ;  /* 0x0000000000007941 */ /* 0x000fea0003800200 */
.L_x_60:
[----:B------:R-:W-:Y:S01]  /*5190*/  DSETP.NEU.AND P0, PT, R60, -INF , PT ;  /* 0xfff000003c00742a */ /* 0x000fe20003f0d000 */
[----:B------:R-:W-:Y:S01]  /*51a0*/  BSSY.RECONVERGENT B0, `(.L_x_78) ;  /* 0x000003d000007945 */ /* 0x000fe20003800200 */
[----:B----4-:R-:W-:-:S12]  /*51b0*/  CS2R R6, SRZ ;  /* 0x0000000000067805 */ /* 0x010fd8000001ff00 */
[----:B------:R-:W-:Y:S05]  /*51c0*/  @!P0 BRA `(.L_x_79) ;  /* 0x0000000000e88947 */ /* 0x000fea0003800000 */
[----:B0123--:R-:W-:Y:S01]  /*51d0*/  DADD R8, -R34, R60 ;  /* 0x0000000022087229 */ /* 0x00ffe2000000013c */
[----:B------:R-:W-:Y:S01]  /*51e0*/  MOV R10, 0x652b82fe ;  /* 0x652b82fe000a7802 */ /* 0x000fe20000000f00 */
[----:B------:R-:W-:Y:S01]  /*51f0*/  IMAD.MOV.U32 R11, RZ, RZ, 0x3ff71547 ;  /* 0x3ff71547ff0b7424 */ /* 0x000fe200078e00ff */
[----:B------:R-:W-:Y:S01]  /*5200*/  UMOV UR4, 0xfefa39ef ;  /* 0xfefa39ef00047882 */ /* 0x000fe20000000000 */
[----:B------:R-:W-:-:S04]  /*5210*/  UMOV UR5, 0x3fe62e42 ;  /* 0x3fe62e4200057882 */ /* 0x000fc80000000000 */
        /* <DEDUP_REMOVED lines=53> */
.L_x_79:
[----:B------:R-:W-:Y:S05]  /*5570*/  BSYNC.RECONVERGENT B0 ;  /* 0x0000000000007941 */ /* 0x000fea0003800200 */
.L_x_78:
[----:B------:R-:W-:Y:S01]  /*5580*/  DFMA R68, R6, R32, R68 ;  /* 0x000000200644722b */ /* 0x000fe20000000044 */
[----:B------:R-:W-:Y:S05]  /*5590*/  BSSY.RECONVERGENT B0, `(.L_x_80) ;  /* 0x0000011000007945 */ /* 0x000fea0003800200 */
[----:B0123--:R-:W0:Y:S02]  /*55a0*/  MUFU.RCP64H R9, R69 ;  /* 0x0000004500097308 */ /* 0x00fe240000001800 */
[----:B------:R-:W-:Y:S02]  /*55b0*/  DSETP.NEU.AND P0, PT, R68, RZ, PT ;  /* 0x000000ff4400722a */ /* 0x000fe40003f0d000 */
[----:B------:R-:W-:Y:S01]  /*55c0*/  VIADD R8, R69, 0x300402 ;  /* 0x0030040245087836 */ /* 0x000fe20000000000 */
[----:B------:R-:W-:Y:S01]  /*55d0*/  MOV R32, R68 ;  /* 0x0000004400207202 */ /* 0x000fe20000000f00 */
[----:B------:R-:W-:-:S03]  /*55e0*/  IMAD.MOV.U32 R33, RZ, RZ, R69 ;  /* 0x000000ffff217224 */ /* 0x000fc600078e0045 */
[----:B------:R-:W-:Y:S01]  /*55f0*/  FSETP.GEU.AND P1, PT, |R8|, 5.8789094863358348022e-39, PT ;  /* 0x004004020800780b */ /* 0x000fe20003f2e200 */
[----:B0-----:R-:W-:-:S08]  /*5600*/  DFMA R10, -R68, R8, 1 ;  /* 0x3ff00000440a742b */ /* 0x001fd00000000108 */
[----:B------:R-:W-:-:S08]  /*5610*/  DFMA R10, R10, R10, R10 ;  /* 0x0000000a0a0a722b */ /* 0x000fd0000000000a */
[----:B------:R-:W-:-:S08]  /*5620*/  DFMA R10, R8, R10, R8 ;  /* 0x0000000a080a722b */ /* 0x000fd00000000008 */
[----:B------:R-:W-:-:S08]  /*5630*/  DFMA R12, -R68, R10, 1 ;  /* 0x3ff00000440c742b */ /* 0x000fd0000000010a */
[----:B------:R-:W-:Y:S01]  /*5640*/  DFMA R10, R10, R12, R10 ;  /* 0x0000000c0a0a722b */ /* 0x000fe2000000000a */
[----:B------:R-:W-:Y:S10]  /*5650*/  @P1 BRA `(.L_x_81) ;  /* 0x0000000000101947 */ /* 0x000ff40003800000 */
[----:B------:R-:W-:-:S05]  /*5660*/  LOP3.LUT R0, R69, 0x7fffffff, RZ, 0xc0, !PT ;  /* 0x7fffffff45007812 */ /* 0x000fca00078ec0ff */
[----:B------:R-:W-:Y:S01]  /*5670*/  VIADD R12, R0, 0xfff00000 ;  /* 0xfff00000000c7836 */ /* 0x000fe20000000000 */
[----:B------:R-:W-:-:S07]  /*5680*/  MOV R0, 0x56a0 ;  /* 0x000056a000007802 */ /* 0x000fce0000000f00 */
[----:B------:R-:W-:Y:S05]  /*5690*/  CALL.REL.NOINC `($__internal_0_$__cuda_sm20_dblrcp_rn_slowpath_v3) ;  /* 0x0000001400bc7944 */ /* 0x000fea0003c00000 */
.L_x_81:
[----:B------:R-:W-:Y:S05]  /*56a0*/  BSYNC.RECONVERGENT B0 ;  /* 0x0000000000007941 */ /* 0x000fea0003800200 */
.L_x_80:
[----:B------:R-:W-:-:S13]  /*56b0*/  ISETP.NE.AND P1, PT, R72, RZ, PT ;  /* 0x000000ff4800720c */ /* 0x000fda0003f25270 */
[----:B------:R-:W-:Y:S05]  /*56c0*/  @!P1 BRA `(.L_x_82) ;  /* 0x00000014008c9947 */ /* 0x000fea0003800000 */
[----:B------:R-:W-:Y:S02]  /*56d0*/  ISETP.NE.AND P1, PT, R75, RZ, PT ;  /* 0x000000ff4b00720c */ /* 0x000fe40003f25270 */
[----:B------:R-:W-:Y:S02]  /*56e0*/  FSEL R8, R10, RZ, P0 ;  /* 0x000000ff0a087208 */ /* 0x000fe40000000000 */
[----:B------:R-:W-:-:S09]  /*56f0*/  FSEL R9, R11, RZ, P0 ;  /* 0x000000ff0b097208 */ /* 0x000fd20000000000 */
[----:B------:R-:W-:Y:S05]  /*5700*/  @!P1 BRA `(.L_x_83) ;  /* 0x0000000c005c9947 */ /* 0x000fea0003800000 */
[----:B------:R-:W-:Y:S01]  /*5710*/  R2UR UR4, R2 ;  /* 0x00000000020472ca */ /* 0x000fe200000e0000 */
[----:B------:R-:W-:Y:S01]  /*5720*/  BSSY.RECONVERGENT B0, `(.L_x_84) ;  /* 0x00000d4000007945 */ /* 0x000fe20003800200 */
[----:B------:R-:W-:Y:S02]  /*5730*/  IMAD.MOV.U32 R3, RZ, RZ, RZ ;  /* 0x000000ffff037224 */ /* 0x000fe400078e00ff */
[----:B------:R-:W-:-:S09]  /*5740*/  IMAD.MOV.U32 R75, RZ, RZ, RZ ;  /* 0x000000ffff4b7224 */ /* 0x000fd200078e00ff */
[----:B------:R-:W-:-:S04]  /*5750*/  UIADD3 UR4, UP1, UPT, UR4, -0x1, URZ ;  /* 0xffffffff04047890 */ /* 0x000fc8000ff3e0ff */
[----:B------:R-:W-:Y:S02]  /*5760*/  UISETP.GE.U32.AND UP0, UPT, UR4, 0x3, UPT ;  /* 0x000000030400788c */ /* 0x000fe4000bf06070 */
[----:B------:R-:W-:-:S04]  /*5770*/  UIADD3.X UR4, UPT, UPT, URZ, -0x1, URZ, UP1, !UPT ;  /* 0xffffffffff047890 */ /* 0x000fc80008ffe4ff */
[----:B------:R-:W-:Y:S02]  /*5780*/  PLOP3.LUT P0, PT, PT, PT, UP0, 0x80, 0x8 ;  /* 0x000000000008781c */ /* 0x000fe40003f0f008 */
[----:B------:R-:W-:-:S05]  /*5790*/  IMAD.U32 R0, RZ, RZ, UR4 ;  /* 0x00000004ff007e24 */ /* 0x000fca000f8e00ff */
[----:B------:R-:W-:-:S13]  /*57a0*/  ISETP.GE.U32.AND.EX P0, PT, R0, RZ, PT, P0 ;  /* 0x000000ff0000720c */ /* 0x000fda0003f06100 */
.L_x_91:
[----:B0-----:R-:W0:Y:S01]  /*57b0*/  LDCU.64 UR4, c[0x0][0x3c8] ;  /* 0x00007900ff0477ac */ /* 0x001e220008000a00 */
[----:B------:R-:W-:Y:S01]  /*57c0*/  IMAD.MOV.U32 R0, RZ, RZ, RZ ;  /* 0x000000ffff007224 */ /* 0x000fe200078e00ff */
[----:B------:R-:W-:Y:S01]  /*57d0*/  CS2R R76, SRZ ;  /* 0x00000000004c7805 */ /* 0x000fe2000001ff00 */
[----:B------:R-:W-:Y:S01]  /*57e0*/  IMAD.MOV.U32 R79, RZ, RZ, RZ ;  /* 0x000000ffff4f7224 */ /* 0x000fe200078e00ff */
[----:B0-----:R-:W-:-:S04]  /*57f0*/  UISETP.GE.U32.AND UP0, UPT, UR4, 0x8, UPT ;  /* 0x000000080400788c */ /* 0x001fc8000bf06070 */
[----:B------:R-:W-:-:S09]  /*5800*/  UISETP.GE.U32.AND.EX UP0, UPT, UR5, URZ, UPT, UP0 ;  /* 0x000000ff0500728c */ /* 0x000fd2000bf06100 */
[----:B------:R-:W-:Y:S05]  /*5810*/  BRA.U !UP0, `(.L_x_85) ;  /* 0x0000000508647547 */ /* 0x000fea000b800000 */
[----:B------:R-:W-:Y:S01]  /*5820*/  BSSY.RECONVERGENT B1, `(.L_x_86) ;  /* 0x0000055000017945 */ /* 0x000fe20003800200 */
[----:B------:R-:W-:Y:S01]  /*5830*/  IMAD.MOV.U32 R0, RZ, RZ, RZ ;  /* 0x000000ffff007224 */ /* 0x000fe200078e00ff */
[----:B------:R-:W-:Y:S01]  /*5840*/  CS2R R76, SRZ ;  /* 0x00000000004c7805 */ /* 0x000fe2000001ff00 */
[----:B------:R-:W-:-:S07]  /*5850*/  IMAD.MOV.U32 R79, RZ, RZ, RZ ;  /* 0x000000ffff4f7224 */ /* 0x000fce00078e00ff */
.L_x_87:
[----:B------:R-:W-:Y:S01]  /*5860*/  IADD3 R14, P1, PT, R0, R73, RZ ;  /* 0x00000049000e7210 */ /* 0x000fe20007f3e0ff */
[----:B------:R-:W0:Y:S03]  /*5870*/  LDCU UR4, c[0x0][0x3cc] ;  /* 0x00007980ff0477ac */ /* 0x000e260008000800 */
[----:B------:R-:W-:-:S05]  /*5880*/  IADD3.X R15, PT, PT, R79, R74, RZ, P1, !PT ;  /* 0x0000004a4f0f7210 */ /* 0x000fca0000ffe4ff */
[----:B------:R-:W2:Y:S04]  /*5890*/  LD.E.U8 R11, desc[UR36][R14.64] ;  /* 0x000000240e0b7980 */ /* 0x000ea8000c101100 */
[----:B------:R-:W3:Y:S01]  /*58a0*/  LD.E.U8 R10, desc[UR36][R14.64+0x1] ;  /* 0x000001240e0a7980 */ /* 0x000ee2000c101100 */
[----:B------:R-:W-:-:S03]  /*58b0*/  LEA R60, P2, R0, R4, 0x3 ;  /* 0x00000004003c7211 */ /* 0x000fc600078418ff */
[----:B------:R-:W4:Y:S01]  /*58c0*/  LD.E.U8 R69, desc[UR36][R14.64+0x2] ;  /* 0x000002240e457980 */ /* 0x000f22000c101100 */
[----:B------:R-:W-:-:S03]  /*58d0*/  LEA.HI.X R61, R0, R5, R79, 0x3, P2 ;  /* 0x00000005003d7211 */ /* 0x000fc600010f1c4f */
[----:B------:R-:W5:Y:S04]  /*58e0*/  LD.E.U8 R72, desc[UR36][R14.64+0x3] ;  /* 0x000003240e487980 */ /* 0x000f68000c101100 */
[----:B------:R-:W5:Y:S04]  /*58f0*/  LD.E.U8 R78, desc[UR36][R14.64+0x4] ;  /* 0x000004240e4e7980 */ /* 0x000f68000c101100 */
[----:B------:R-:W5:Y:S01]  /*5900*/  LD.E.U8 R81, desc[UR36][R14.64+0x7] ;  /* 0x000007240e517980 */ /* 0x000f62000c101100 */
[----:B--2---:R-:W-:-:S13]  /*5910*/  ISETP.NE.AND P1, PT, R11, RZ, PT ;  /* 0x000000ff0b00720c */ /* 0x004fda0003f25270 */
[----:B------:R-:W2:Y:S01]  /*5920*/  @P1 LD.E.64 R12, desc[UR36][R60.64] ;  /* 0x000000243c0c1980 */ /* 0x000ea2000c101b00 */
[----:B---3--:R-:W-:Y:S02]  /*5930*/  ISETP.NE.AND P2, PT, R10, RZ, PT ;  /* 0x000000ff0a00720c */ /* 0x008fe40003f45270 */
[----:B------:R-:W1:Y:S11]  /*5940*/  @P1 LDC R10, c[0x0][0x3b8] ;  /* 0x0000ee00ff0a1b82 */ /* 0x000e760000000800 */
[----:B------:R-:W3:Y:S01]  /*5950*/  @P2 LD.E.64 R20, desc[UR36][R60.64+0x8] ;  /* 0x000008243c142980 */ /* 0x000ee2000c101b00 */
[----:B------:R-:W0:Y:S01]  /*5960*/  @P2 LDC R80, c[0x0][0x3b8] ;  /* 0x0000ee00ff502b82 */ /* 0x000e220000000800 */
[----:B-1----:R-:W-:-:S05]  /*5970*/  @P1 IMAD R10, R0, R10, R3 ;  /* 0x0000000a000a1224 */ /* 0x002fca00078e0203 */
[----:B------:R-:W-:-:S05]  /*5980*/  @P1 LEA R68, R10, UR50, 0x3 ;  /* 0x000000320a441c11 */ /* 0x000fca000f8e18ff */
[----:B------:R-:W2:Y:S01]  /*5990*/  @P1 LDS.64 R10, [R68] ;  /* 0x00000000440a1984 */ /* 0x000ea20000000a00 */
[----:B----4-:R-:W-:Y:S01]  /*59a0*/  ISETP.NE.AND P3, PT, R69, RZ, PT ;  /* 0x000000ff4500720c */ /* 0x010fe20003f65270 */
[----:B--2---:R-:W-:Y:S01]  /*59b0*/  @P1 DFMA R76, R12, R10, R76 ;  /* 0x0000000a0c4c122b */ /* 0x004fe2000000004c */
[----:B------:R-:W-:-:S04]  /*59c0*/  @P2 VIADD R10, R0, 0x1 ;  /* 0x00000001000a2836 */ /* 0x000fc80000000000 */
[----:B0-----:R-:W-:-:S07]  /*59d0*/  @P2 IMAD R12, R10, R80, R3 ;  /* 0x000000500a0c2224 */ /* 0x001fce00078e0203 */
[----:B------:R-:W2:Y:S01]  /*59e0*/  @P3 LD.E.64 R10, desc[UR36][R60.64+0x10] ;  /* 0x000010243c0a3980 */ /* 0x000ea2000c101b00 */
[----:B------:R-:W-:-:S03]  /*59f0*/  @P2 LEA R69, R12, UR50, 0x3 ;  /* 0x000000320c452c11 */ /* 0x000fc6000f8e18ff */
[----:B------:R-:W4:Y:S04]  /*5a00*/  LD.E.U8 R80, desc[UR36][R14.64+0x5] ;  /* 0x000005240e507980 */ /* 0x000f28000c101100 */
[----:B------:R-:W3:Y:S02]  /*5a10*/  @P2 LDS.64 R12, [R69] ;  /* 0x00000000450c2984 */ /* 0x000ee40000000a00 */
[----:B---3--:R-:W-:Y:S01]  /*5a20*/  @P2 DFMA R76, R20, R12, R76 ;  /* 0x0000000c144c222b */ /* 0x008fe2000000004c */
[----:B-----5:R-:W-:Y:S01]  /*5a30*/  ISETP.NE.AND P2, PT, R72, RZ, PT ;  /* 0x000000ff4800720c */ /* 0x020fe20003f45270 */
[----:B------:R-:W0:Y:S01]  /*5a40*/  @P3 LDC R21, c[0x0][0x3b8] ;  /* 0x0000ee00ff153b82 */ /* 0x000e220000000800 */
[----:B------:R1:W3:Y:S11]  /*5a50*/  LD.E.U8 R72, desc[UR36][R14.64+0x6] ;  /* 0x000006240e487980 */ /* 0x0002f6000c101100 */
[----:B------:R-:W5:Y:S01]  /*5a60*/  @P2 LD.E.64 R12, desc[UR36][R60.64+0x18] ;  /* 0x000018243c0c2980 */ /* 0x000f62000c101b00 */
[----:B------:R-:W-:-:S04]  /*5a70*/  @P3 VIADD R20, R0, 0x2 ;  /* 0x0000000200143836 */ /* 0x000fc80000000000 */
[----:B0-----:R-:W-:-:S05]  /*5a80*/  @P3 IMAD R20, R20, R21, R3 ;  /* 0x0000001514143224 */ /* 0x001fca00078e0203 */
[----:B------:R-:W-:-:S05]  /*5a90*/  @P3 LEA R68, R20, UR50, 0x3 ;  /* 0x0000003214443c11 */ /* 0x000fca000f8e18ff */
[----:B------:R-:W2:Y:S01]  /*5aa0*/  @P3 LDS.64 R20, [R68] ;  /* 0x0000000044143984 */ /* 0x000ea20000000a00 */
[----:B------:R-:W-:Y:S01]  /*5ab0*/  ISETP.NE.AND P1, PT, R78, RZ, PT ;  /* 0x000000ff4e00720c */ /* 0x000fe20003f25270 */
[----:B--2---:R-:W-:Y:S01]  /*5ac0*/  @P3 DFMA R76, R10, R20, R76 ;  /* 0x000000140a4c322b */ /* 0x004fe2000000004c */
[----:B------:R-:W0:Y:S11]  /*5ad0*/  @P2 LDC R11, c[0x0][0x3b8] ;  /* 0x0000ee00ff0b2b82 */ /* 0x000e360000000800 */
[----:B------:R-:W2:Y:S01]  /*5ae0*/  @P1 LD.E.64 R20, desc[UR36][R60.64+0x20] ;  /* 0x000020243c141980 */ /* 0x000ea2000c101b00 */
[----:B------:R-:W-:-:S04]  /*5af0*/  @P2 VIADD R10, R0, 0x3 ;  /* 0x00000003000a2836 */ /* 0x000fc80000000000 */
[----:B0-----:R-:W-:-:S05]  /*5b00*/  @P2 IMAD R10, R10, R11, R3 ;  /* 0x0000000b0a0a2224 */ /* 0x001fca00078e0203 */
[----:B------:R-:W-:-:S05]  /*5b10*/  @P2 LEA R69, R10, UR50, 0x3 ;  /* 0x000000320a452c11 */ /* 0x000fca000f8e18ff */
[----:B-1----:R-:W5:Y:S01]  /*5b20*/  @P2 LDS.64 R14, [R69] ;  /* 0x00000000450e2984 */ /* 0x002f620000000a00 */
[----:B----4-:R-:W-:-:S13]  /*5b30*/  ISETP.NE.AND P3, PT, R80, RZ, PT ;  /* 0x000000ff5000720c */ /* 0x010fda0003f65270 */
[----:B------:R-:W4:Y:S01]  /*5b40*/  @P3 LD.E.64 R10, desc[UR36][R60.64+0x28] ;  /* 0x000028243c0a3980 */ /* 0x000f22000c101b00 */
[----:B---3--:R-:W-:Y:S02]  /*5b50*/  ISETP.NE.AND P4, PT, R72, RZ, PT ;  /* 0x000000ff4800720c */ /* 0x008fe40003f85270 */
[----:B------:R-:W0:Y:S01]  /*5b60*/  @P1 LDC R72, c[0x0][0x3b8] ;  /* 0x0000ee00ff481b82 */ /* 0x000e220000000800 */
[----:B-----5:R-:W-:Y:S01]  /*5b70*/  @P2 DFMA R76, R12, R14, R76 ;  /* 0x0000000e0c4c222b */ /* 0x020fe2000000004c */
[----:B------:R-:W-:-:S09]  /*5b80*/  ISETP.NE.AND P2, PT, R81, RZ, PT ;  /* 0x000000ff5100720c */ /* 0x000fd20003f45270 */
[----:B------:R-:W3:Y:S04]  /*5b90*/  @P4 LD.E.64 R12, desc[UR36][R60.64+0x30] ;  /* 0x000030243c0c4980 */ /* 0x000ee8000c101b00 */
[----:B------:R1:W5:Y:S01]  /*5ba0*/  @P2 LD.E.64 R14, desc[UR36][R60.64+0x38] ;  /* 0x000038243c0e2980 */ /* 0x000362000c101b00 */
[----:B------:R-:W-:-:S04]  /*5bb0*/  @P1 VIADD R68, R0, 0x4 ;  /* 0x0000000400441836 */ /* 0x000fc80000000000 */
[----:B0-----:R-:W-:Y:S02]  /*5bc0*/  @P1 IMAD R68, R68, R72, R3 ;  /* 0x0000004844441224 */ /* 0x001fe400078e0203 */
[----:B------:R-:W0:Y:S03]  /*5bd0*/  @P3 LDC R72, c[0x0][0x3b8] ;  /* 0x0000ee00ff483b82 */ /* 0x000e260000000800 */
[----:B------:R-:W-:-:S05]  /*5be0*/  @P1 LEA R68, R68, UR50, 0x3 ;  /* 0x0000003244441c11 */ /* 0x000fca000f8e18ff */
[----:B-1----:R-:W1:Y:S01]  /*5bf0*/  @P2 LDC R61, c[0x0][0x3b8] ;  /* 0x0000ee00ff3d2b82 */ /* 0x002e620000000800 */
[----:B------:R-:W2:Y:S01]  /*5c00*/  @P1 LDS.64 R68, [R68] ;  /* 0x0000000044441984 */ /* 0x000ea20000000a00 */
[----:B------:R-:W-:Y:S01]  /*5c10*/  @P4 VIADD R60, R0, 0x6 ;  /* 0x00000006003c4836 */ /* 0x000fe20000000000 */
[----:B--2---:R-:W-:-:S05]  /*5c20*/  @P1 DFMA R76, R20, R68, R76 ;  /* 0x00000044144c122b */ /* 0x004fca000000004c */
[----:B------:R-:W2:Y:S01]  /*5c30*/  @P4 LDC R21, c[0x0][0x3b8] ;  /* 0x0000ee00ff154b82 */ /* 0x000ea20000000800 */
[----:B------:R-:W-:-:S04]  /*5c40*/  @P3 VIADD R20, R0, 0x5 ;  /* 0x0000000500143836 */ /* 0x000fc80000000000 */
[----:B0-----:R-:W-:-:S05]  /*5c50*/  @P3 IMAD R20, R20, R72, R3 ;  /* 0x0000004814143224 */ /* 0x001fca00078e0203 */
[----:B------:R-:W-:Y:S01]  /*5c60*/  @P3 LEA R20, R20, UR50, 0x3 ;  /* 0x0000003214143c11 */ /* 0x000fe2000f8e18ff */
[----:B------:R-:W-:-:S04]  /*5c70*/  @P2 VIADD R68, R0, 0x7 ;  /* 0x0000000700442836 */ /* 0x000fc80000000000 */
[--C-:B-1----:R-:W-:Y:S02]  /*5c80*/  @P2 IMAD R68, R68, R61, R3.reuse ;  /* 0x0000003d44442224 */ /* 0x102fe400078e0203 */
[----:B--2---:R-:W-:Y:S02]  /*5c90*/  @P4 IMAD R60, R60, R21, R3 ;  /* 0x000000153c3c4224 */ /* 0x004fe400078e0203 */
[----:B------:R-:W4:Y:S03]  /*5ca0*/  @P3 LDS.64 R20, [R20] ;  /* 0x0000000014143984 */ /* 0x000f260000000a00 */
[----:B------:R-:W-:Y:S02]  /*5cb0*/  @P4 LEA R60, R60, UR50, 0x3 ;  /* 0x000000323c3c4c11 */ /* 0x000fe4000f8e18ff */
[----:B------:R-:W-:-:S04]  /*5cc0*/  @P2 LEA R68, R68, UR50, 0x3 ;  /* 0x0000003244442c11 */ /* 0x000fc8000f8e18ff */
[----:B------:R-:W3:Y:S04]  /*5cd0*/  @P4 LDS.64 R60, [R60] ;  /* 0x000000003c3c4984 */ /* 0x000ee80000000a00 */
[----:B------:R-:W5:Y:S01]  /*5ce0*/  @P2 LDS.64 R68, [R68] ;  /* 0x0000000044442984 */ /* 0x000f620000000a00 */
[----:B------:R-:W-:-:S05]  /*5cf0*/  IADD3 R0, P1, PT, R0, 0x8, RZ ;  /* 0x0000000800007810 */ /* 0x000fca0007f3e0ff */
[----:B------:R-:W-:Y:S01]  /*5d00*/  IMAD.X R79, RZ, RZ, R79, P1 ;  /* 0x000000ffff4f7224 */ /* 0x000fe200008e064f */
[----:B------:R-:W-:-:S04]  /*5d10*/  ISETP.NE.U32.AND P1, PT, R0, UR56, PT ;  /* 0x0000003800007c0c */ /* 0x000fc8000bf25070 */
[----:B------:R-:W-:Y:S01]  /*5d20*/  ISETP.NE.AND.EX P1, PT, R79, UR4, PT, P1 ;  /* 0x000000044f007c0c */ /* 0x000fe2000bf25310 */
[----:B----4-:R-:W-:-:S08]  /*5d30*/  @P3 DFMA R76, R10, R20, R76 ;  /* 0x000000140a4c322b */ /* 0x010fd0000000004c */
[----:B---3--:R-:W-:-:S08]  /*5d40*/  @P4 DFMA R76, R12, R60, R76 ;  /* 0x0000003c0c4c422b */ /* 0x008fd0000000004c */
[----:B-----5:R-:W-:Y:S01]  /*5d50*/  @P2 DFMA R76, R14, R68, R76 ;  /* 0x000000440e4c222b */ /* 0x020fe2000000004c */
[----:B------:R-:W-:Y:S10]  /*5d60*/  @P1 BRA `(.L_x_87) ;  /* 0xfffffff800bc1947 */ /* 0x000ff4000383ffff */
[----:B------:R-:W-:Y:S05]  /*5d70*/  BSYNC.RECONVERGENT B1 ;  /* 0x0000000000017941 */ /* 0x000fea0003800200 */
.L_x_86:
[----:B------:R-:W0:Y:S01]  /*5d80*/  LDCU UR4, c[0x0][0x3cc] ;  /* 0x00007980ff0477ac */ /* 0x000e220008000800 */
[----:B------:R-:W-:Y:S01]  /*5d90*/  IMAD.U32 R0, RZ, RZ, UR56 ;  /* 0x00000038ff007e24 */ /* 0x000fe2000f8e00ff */
[----:B0-----:R-:W-:-:S07]  /*5da0*/  MOV R79, UR4 ;  /* 0x00000004004f7c02 */ /* 0x001fce0008000f00 */
.L_x_85:
[----:B------:R-:W-:-:S13]  /*5db0*/  R2UR UR4, R2 ;  /* 0x00000000020472ca */ /* 0x000fda00000e0000 */
[----:B------:R-:W-:-:S04]  /*5dc0*/  UISETP.NE.U32.AND UP0, UPT, UR4, URZ, UPT ;  /* 0x000000ff0400728c */ /* 0x000fc8000bf05070 */
[----:B------:R-:W-:-:S09]  /*5dd0*/  UISETP.NE.AND.EX UP0, UPT, URZ, URZ, UPT, UP0 ;  /* 0x000000ffff00728c */ /* 0x000fd2000bf05300 */
[----:B------:R-:W-:Y:S05]  /*5de0*/  BRA.U !UP0, `(.L_x_88) ;  /* 0x00000005085c7547 */ /* 0x000fea000b800000 */
[----:B------:R-:W-:-:S04]  /*5df0*/  UISETP.NE.U32.AND UP0, UPT, UR53, URZ, UPT ;  /* 0x000000ff3500728c */ /* 0x000fc8000bf05070 */
[----:B------:R-:W-:Y:S01]  /*5e00*/  UISETP.NE.AND.EX UP0, UPT, URZ, URZ, UPT, UP0 ;  /* 0x000000ffff00728c */ /* 0x000fe2000bf05300 */
[----:B------:R-:W-:Y:S10]  /*5e10*/  @!P0 BRA `(.L_x_89) ;  /* 0x0000000000a48947 */ /* 0x000ff40003800000 */
[----:B------:R-:W-:-:S05]  /*5e20*/  IADD3 R12, P1, PT, R0, R73, RZ ;  /* 0x00000049000c7210 */ /* 0x000fca0007f3e0ff */
[----:B------:R-:W-:-:S05]  /*5e30*/  IMAD.X R13, R79, 0x1, R74, P1 ;  /* 0x000000014f0d7824 */ /* 0x000fca00008e064a */
[----:B------:R-:W2:Y:S04]  /*5e40*/  LD.E.U8 R14, desc[UR36][R12.64] ;  /* 0x000000240c0e7980 */ /* 0x000ea8000c101100 */
[----:B------:R-:W3:Y:S04]  /*5e50*/  LD.E.U8 R10, desc[UR36][R12.64+0x1] ;  /* 0x000001240c0a7980 */ /* 0x000ee8000c101100 */
[----:B------:R-:W4:Y:S04]  /*5e60*/  LD.E.U8 R11, desc[UR36][R12.64+0x2] ;  /* 0x000002240c0b7980 */ /* 0x000f28000c101100 */
[----:B------:R0:W5:Y:S01]  /*5e70*/  LD.E.U8 R20, desc[UR36][R12.64+0x3] ;  /* 0x000003240c147980 */ /* 0x000162000c101100 */
[----:B------:R-:W-:-:S04]  /*5e80*/  LEA R60, P2, R0, R4, 0x3 ;  /* 0x00000004003c7211 */ /* 0x000fc800078418ff */
[----:B------:R-:W-:Y:S02]  /*5e90*/  LEA.HI.X R61, R0, R5, R79, 0x3, P2 ;  /* 0x00000005003d7211 */ /* 0x000fe400010f1c4f */
[----:B--2---:R-:W-:-:S13]  /*5ea0*/  ISETP.NE.AND P1, PT, R14, RZ, PT ;  /* 0x000000ff0e00720c */ /* 0x004fda0003f25270 */
[----:B------:R-:W2:Y:S01]  /*5eb0*/  @P1 LD.E.64 R14, desc[UR36][R60.64] ;  /* 0x000000243c0e1980 */ /* 0x000ea2000c101b00 */
[----:B---3--:R-:W-:Y:S01]  /*5ec0*/  ISETP.NE.AND P3, PT, R10, RZ, PT ;  /* 0x000000ff0a00720c */ /* 0x008fe20003f65270 */
[----:B0-----:R-:W0:Y:S01]  /*5ed0*/  @P1 LDC R12, c[0x0][0x3b8] ;  /* 0x0000ee00ff0c1b82 */ /* 0x001e220000000800 */
[----:B----4-:R-:W-:Y:S02]  /*5ee0*/  ISETP.NE.AND P4, PT, R11, RZ, PT ;  /* 0x000000ff0b00720c */ /* 0x010fe40003f85270 */
[----:B-----5:R-:W-:-:S09]  /*5ef0*/  ISETP.NE.AND P2, PT, R20, RZ, PT ;  /* 0x000000ff1400720c */ /* 0x020fd20003f45270 */
[----:B------:R-:W3:Y:S01]  /*5f00*/  @P3 LD.E.64 R68, desc[UR36][R60.64+0x8] ;  /* 0x000008243c443980 */ /* 0x000ee2000c101b00 */
[----:B------:R-:W1:Y:S03]  /*5f10*/  @P3 LDC R72, c[0x0][0x3b8] ;  /* 0x0000ee00ff483b82 */ /* 0x000e660000000800 */
[----:B------:R-:W4:Y:S04]  /*5f20*/  @P4 LD.E.64 R20, desc[UR36][R60.64+0x10] ;  /* 0x000010243c144980 */ /* 0x000f28000c101b00 */
[----:B------:R5:W4:Y:S01]  /*5f30*/  @P2 LD.E.64 R10, desc[UR36][R60.64+0x18] ;  /* 0x000018243c0a2980 */ /* 0x000b22000c101b00 */
[----:B0-----:R-:W-:-:S05]  /*5f40*/  @P1 IMAD R12, R0, R12, R3 ;  /* 0x0000000c000c1224 */ /* 0x001fca00078e0203 */
[----:B------:R-:W-:-:S06]  /*5f50*/  @P1 LEA R12, R12, UR50, 0x3 ;  /* 0x000000320c0c1c11 */ /* 0x000fcc000f8e18ff */
[----:B------:R-:W2:Y:S02]  /*5f60*/  @P1 LDS.64 R12, [R12] ;  /* 0x000000000c0c1984 */ /* 0x000ea40000000a00 */
[----:B--2---:R-:W-:Y:S01]  /*5f70*/  @P1 DFMA R76, R14, R12, R76 ;  /* 0x0000000c0e4c122b */ /* 0x004fe2000000004c */
[----:B------:R-:W0:Y:S01]  /*5f80*/  @P4 LDC R13, c[0x0][0x3b8] ;  /* 0x0000ee00ff0d4b82 */ /* 0x000e220000000800 */
[----:B------:R-:W-:-:S04]  /*5f90*/  @P3 VIADD R14, R0, 0x1 ;  /* 0x00000001000e3836 */ /* 0x000fc80000000000 */
[----:B-1----:R-:W-:Y:S02]  /*5fa0*/  @P3 IMAD R14, R14, R72, R3 ;  /* 0x000000480e0e3224 */ /* 0x002fe400078e0203 */
[----:B------:R-:W-:Y:S01]  /*5fb0*/  @P4 VIADD R72, R0, 0x2 ;  /* 0x0000000200484836 */ /* 0x000fe20000000000 */
[----:B------:R-:W1:Y:S02]  /*5fc0*/  @P2 LDC R15, c[0x0][0x3b8] ;  /* 0x0000ee00ff0f2b82 */ /* 0x000e640000000800 */
[----:B-----5:R-:W-:Y:S01]  /*5fd0*/  @P3 LEA R60, R14, UR50, 0x3 ;  /* 0x000000320e3c3c11 */ /* 0x020fe2000f8e18ff */
[C---:B------:R-:W-:Y:S01]  /*5fe0*/  @P2 VIADD R14, R0.reuse, 0x3 ;  /* 0x00000003000e2836 */ /* 0x040fe20000000000 */
[----:B------:R-:W-:-:S04]  /*5ff0*/  IADD3 R0, P1, PT, R0, 0x4, RZ ;  /* 0x0000000400007810 */ /* 0x000fc80007f3e0ff */
[----:B------:R-:W3:Y:S01]  /*6000*/  @P3 LDS.64 R60, [R60] ;  /* 0x000000003c3c3984 */ /* 0x000ee20000000a00 */
[----:B------:R-:W-:Y:S02]  /*6010*/  IMAD.X R79, RZ, RZ, R79, P1 ;  /* 0x000000ffff4f7224 */ /* 0x000fe400008e064f */
[----:B0-----:R-:W-:-:S05]  /*6020*/  @P4 IMAD R72, R72, R13, R3 ;  /* 0x0000000d48484224 */ /* 0x001fca00078e0203 */
[----:B------:R-:W-:Y:S01]  /*6030*/  @P4 LEA R12, R72, UR50, 0x3 ;  /* 0x00000032480c4c11 */ /* 0x000fe2000f8e18ff */
[----:B-1----:R-:W-:-:S05]  /*6040*/  @P2 IMAD R14, R14, R15, R3 ;  /* 0x0000000f0e0e2224 */ /* 0x002fca00078e0203 */
[----:B------:R-:W4:Y:S01]  /*6050*/  @P4 LDS.64 R12, [R12] ;  /* 0x000000000c0c4984 */ /* 0x000f220000000a00 */
[----:B------:R-:W-:-:S06]  /*6060*/  @P2 LEA R14, R14, UR50, 0x3 ;  /* 0x000000320e0e2c11 */ /* 0x000fcc000f8e18ff */
[----:B------:R-:W0:Y:S01]  /*6070*/  @P2 LDS.64 R14, [R14] ;  /* 0x000000000e0e2984 */ /* 0x000e220000000a00 */
[----:B---3--:R-:W-:-:S08]  /*6080*/  @P3 DFMA R76, R68, R60, R76 ;  /* 0x0000003c444c322b */ /* 0x008fd0000000004c */
[----:B----4-:R-:W-:-:S08]  /*6090*/  @P4 DFMA R76, R20, R12, R76 ;  /* 0x0000000c144c422b */ /* 0x010fd0000000004c */
[----:B0-----:R-:W-:-:S11]  /*60a0*/  @P2 DFMA R76, R10, R14, R76 ;  /* 0x0000000e0a4c222b */ /* 0x001fd6000000004c */
.L_x_89:
[----:B------:R-:W-:Y:S05]  /*60b0*/  BRA.U !UP0, `(.L_x_88) ;  /* 0x0000000108a87547 */ /* 0x000fea000b800000 */
[----:B------:R-:W-:Y:S01]  /*60c0*/  UISETP.NE.U32.AND UP0, UPT, UR53, 0x1, UPT ;  /* 0x000000013500788c */ /* 0x000fe2000bf05070 */
[----:B------:R-:W-:-:S03]  /*60d0*/  R2UR UR4, R18 ;  /* 0x00000000120472ca */ /* 0x000fc600000e0000 */
[----:B------:R-:W-:-:S10]  /*60e0*/  UISETP.NE.AND.EX UP0, UPT, URZ, URZ, UPT, UP0 ;  /* 0x000000ffff00728c */ /* 0x000fd4000bf05300 */
[----:B------:R-:W-:-:S04]  /*60f0*/  UISETP.NE.U32.AND UP1, UPT, UR4, URZ, UPT ;  /* 0x000000ff0400728c */ /* 0x000fc8000bf25070 */
[----:B------:R-:W-:Y:S01]  /*6100*/  UISETP.NE.AND.EX UP1, UPT, URZ, URZ, UPT, UP1 ;  /* 0x000000ffff00728c */ /* 0x000fe2000bf25310 */
[----:B------:R-:W-:Y:S10]  /*6110*/  BRA.U !UP0, `(.L_x_90) ;  /* 0x00000001085c7547 */ /* 0x000ff4000b800000 */
[----:B------:R-:W-:-:S05]  /*6120*/  IADD3 R12, P1, PT, R0, R73, RZ ;  /* 0x00000049000c7210 */ /* 0x000fca0007f3e0ff */
[----:B------:R-:W-:-:S05]  /*6130*/  IMAD.X R13, R79, 0x1, R74, P1 ;  /* 0x000000014f0d7824 */ /* 0x000fca00008e064a */
[----:B------:R-:W2:Y:S04]  /*6140*/  LD.E.U8 R11, desc[UR36][R12.64] ;  /* 0x000000240c0b7980 */ /* 0x000ea8000c101100 */
[----:B------:R-:W3:Y:S01]  /*6150*/  LD.E.U8 R10, desc[UR36][R12.64+0x1] ;  /* 0x000001240c0a7980 */ /* 0x000ee2000c101100 */
[----:B------:R-:W-:-:S04]  /*6160*/  LEA R60, P2, R0, R4, 0x3 ;  /* 0x00000004003c7211 */ /* 0x000fc800078418ff */
[----:B------:R-:W-:Y:S02]  /*6170*/  LEA.HI.X R61, R0, R5, R79, 0x3, P2 ;  /* 0x00000005003d7211 */ /* 0x000fe400010f1c4f */
[----:B--2---:R-:W-:Y:S02]  /*6180*/  ISETP.NE.AND P1, PT, R11, RZ, PT ;  /* 0x000000ff0b00720c */ /* 0x004fe40003f25270 */
[----:B---3--:R-:W-:-:S11]  /*6190*/  ISETP.NE.AND P2, PT, R10, RZ, PT ;  /* 0x000000ff0a00720c */ /* 0x008fd60003f45270 */
[----:B------:R-:W2:Y:S01]  /*61a0*/  @P1 LD.E.64 R20, desc[UR36][R60.64] ;  /* 0x000000243c141980 */ /* 0x000ea2000c101b00 */
[----:B------:R-:W0:Y:S03]  /*61b0*/  @P1 LDC R14, c[0x0][0x3b8] ;  /* 0x0000ee00ff0e1b82 */ /* 0x000e260000000800 */
[----:B------:R-:W3:Y:S01]  /*61c0*/  @P2 LD.E.64 R10, desc[UR36][R60.64+0x8] ;  /* 0x000008243c0a2980 */ /* 0x000ee2000c101b00 */
[----:B------:R-:W-:-:S04]  /*61d0*/  @P2 VIADD R68, R0, 0x1 ;  /* 0x0000000100442836 */ /* 0x000fc80000000000 */
[----:B------:R-:W1:Y:S01]  /*61e0*/  @P2 LDC R15, c[0x0][0x3b8] ;  /* 0x0000ee00ff0f2b82 */ /* 0x000e620000000800 */
[----:B0-----:R-:W-:-:S05]  /*61f0*/  @P1 IMAD R14, R0, R14, R3 ;  /* 0x0000000e000e1224 */ /* 0x001fca00078e0203 */
[----:B------:R-:W-:Y:S01]  /*6200*/  @P1 LEA R12, R14, UR50, 0x3 ;  /* 0x000000320e0c1c11 */ /* 0x000fe2000f8e18ff */
[----:B-1----:R-:W-:-:S05]  /*6210*/  @P2 IMAD R15, R68, R15, R3 ;  /* 0x0000000f440f2224 */ /* 0x002fca00078e0203 */
[----:B------:R-:W2:Y:S01]  /*6220*/  @P1 LDS.64 R12, [R12] ;  /* 0x000000000c0c1984 */ /* 0x000ea20000000a00 */
[----:B------:R-:W-:-:S06]  /*6230*/  @P2 LEA R15, R15, UR50, 0x3 ;  /* 0x000000320f0f2c11 */ /* 0x000fcc000f8e18ff */
[----:B------:R-:W3:Y:S01]  /*6240*/  @P2 LDS.64 R14, [R15] ;  /* 0x000000000f0e2984 */ /* 0x000ee20000000a00 */
[----:B--2---:R-:W-:Y:S01]  /*6250*/  @P1 DFMA R76, R12, R20, R76 ;  /* 0x000000140c4c122b */ /* 0x004fe2000000004c */
[----:B------:R-:W-:-:S05]  /*6260*/  IADD3 R0, P1, PT, R0, 0x2, RZ ;  /* 0x0000000200007810 */ /* 0x000fca0007f3e0ff */
[----:B------:R-:W-:Y:S02]  /*6270*/  IMAD.X R79, RZ, RZ, R79, P1 ;  /* 0x000000ffff4f7224 */ /* 0x000fe400008e064f */
[----:B---3--:R-:W-:-:S11]  /*6280*/  @P2 DFMA R76, R14, R10, R76 ;  /* 0x0000000a0e4c222b */ /* 0x008fd6000000004c */
.L_x_90:
[----:B------:R-:W-:Y:S05]  /*6290*/  BRA.U !UP1, `(.L_x_88) ;  /* 0x0000000109307547 */ /* 0x000fea000b800000 */
[----:B------:R-:W-:-:S05]  /*62a0*/  IADD3 R14, P1, PT, R0, R73, RZ ;  /* 0x00000049000e7210 */ /* 0x000fca0007f3e0ff */
[----:B------:R-:W-:-:S05]  /*62b0*/  IMAD.X R15, R79, 0x1, R74, P1 ;  /* 0x000000014f0f7824 */ /* 0x000fca00008e064a */
[----:B------:R-:W2:Y:S02]  /*62c0*/  LD.E.U8 R14, desc[UR36][R14.64] ;  /* 0x000000240e0e7980 */ /* 0x000ea4000c101100 */
[----:B--2---:R-:W-:-:S13]  /*62d0*/  ISETP.NE.AND P1, PT, R14, RZ, PT ;  /* 0x000000ff0e00720c */ /* 0x004fda0003f25270 */
[C---:B------:R-:W-:Y:S01]  /*62e0*/  @P1 LEA R10, P2, R0.reuse, R4, 0x3 ;  /* 0x00000004000a1211 */ /* 0x040fe200078418ff */
[----:B------:R-:W0:Y:S03]  /*62f0*/  @P1 LDC R12, c[0x0][0x3b8] ;  /* 0x0000ee00ff0c1b82 */ /* 0x000e260000000800 */
[----:B------:R-:W-:-:S06]  /*6300*/  @P1 LEA.HI.X R11, R0, R5, R79, 0x3, P2 ;  /* 0x00000005000b1211 */ /* 0x000fcc00010f1c4f */
[----:B------:R-:W2:Y:S01]  /*6310*/  @P1 LD.E.64 R10, desc[UR36][R10.64] ;  /* 0x000000240a0a1980 */ /* 0x000ea2000c101b00 */
[----:B0-----:R-:W-:-:S05]  /*6320*/  @P1 IMAD R0, R0, R12, R3 ;  /* 0x0000000c00001224 */ /* 0x001fca00078e0203 */
[----:B------:R-:W-:-:S05]  /*6330*/  @P1 LEA R0, R0, UR50, 0x3 ;  /* 0x0000003200001c11 */ /* 0x000fca000f8e18ff */
[----:B------:R-:W2:Y:S02]  /*6340*/  @P1 LDS.64 R12, [R0] ;  /* 0x00000000000c1984 */ /* 0x000ea40000000a00 */
[----:B--2---:R-:W-:-:S11]  /*6350*/  @P1 DFMA R76, R10, R12, R76 ;  /* 0x0000000c0a4c122b */ /* 0x004fd6000000004c */
.L_x_88:
[----:B------:R-:W-:Y:S01]  /*6360*/  IADD3 R0, P1, PT, R3, R30, RZ ;  /* 0x0000001e03007210 */ /* 0x000fe20007f3e0ff */
[----:B------:R-:W0:Y:S03]  /*6370*/  LDCU.64 UR4, c[0x0][0x3b8] ;  /* 0x00007700ff0477ac */ /* 0x000e260008000a00 */
[----:B------:R-:W-:Y:S02]  /*6380*/  IADD3.X R11, PT, PT, R75, R64, RZ, P1, !PT ;  /* 0x000000404b0b7210 */ /* 0x000fe40000ffe4ff */
[----:B------:R-:W-:-:S04]  /*6390*/  LEA R10, P1, R0, UR42, 0x3 ;  /* 0x0000002a000a7c11 */ /* 0x000fc8000f8218ff */
[----:B------:R-:W-:-:S05]  /*63a0*/  LEA.HI.X R11, R0, UR43, R11, 0x3, P1 ;  /* 0x0000002b000b7c11 */ /* 0x000fca00088f1c0b */
[----:B------:R-:W2:Y:S01]  /*63b0*/  LD.E.64 R12, desc[UR36][R10.64] ;  /* 0x000000240a0c7980 */ /* 0x000ea2000c101b00 */
[----:B------:R-:W-:-:S05]  /*63c0*/  IADD3 R3, P1, PT, R3, 0x1, RZ ;  /* 0x0000000103037810 */ /* 0x000fca0007f3e0ff */
[----:B------:R-:W-:Y:S01]  /*63d0*/  IMAD.X R75, RZ, RZ, R75, P1 ;  /* 0x000000ffff4b7224 */ /* 0x000fe200008e064b */
[----:B0-----:R-:W-:-:S04]  /*63e0*/  ISETP.NE.U32.AND P1, PT, R3, UR4, PT ;  /* 0x0000000403007c0c */ /* 0x001fc8000bf25070 */
[----:B------:R-:W-:Y:S01]  /*63f0*/  ISETP.NE.AND.EX P1, PT, R75, UR5, PT, P1 ;  /* 0x000000054b007c0c */ /* 0x000fe2000bf25310 */
[----:B--2---:R-:W-:-:S08]  /*6400*/  DMUL R12, R12, R6 ;  /* 0x000000060c0c7228 */ /* 0x004fd00000000000 */
[----:B------:R-:W-:-:S08]  /*6410*/  DMUL R12, R12, R62 ;  /* 0x0000003e0c0c7228 */ /* 0x000fd00000000000 */
[----:B------:R-:W-:-:S08]  /*6420*/  DMUL R12, R8, R12 ;  /* 0x0000000c080c7228 */ /* 0x000fd00000000000 */
[----:B------:R-:W-:-:S07]  /*6430*/  DFMA R12, R8, R76, R12 ;  /* 0x0000004c080c722b */ /* 0x000fce000000000c */
[----:B------:R0:W-:Y:S01]  /*6440*/  ST.E.64 desc[UR36][R10.64], R12 ;  /* 0x0000000c0a007985 */ /* 0x0001e2000c101b24 */
[----:B------:R-:W-:Y:S05]  /*6450*/  @P1 BRA `(.L_x_91) ;  /* 0xfffffff000d41947 */ /* 0x000fea000383ffff */
[----:B------:R-:W-:Y:S05]  /*6460*/  BSYNC.RECONVERGENT B0 ;  /* 0x0000000000007941 */ /* 0x000fea0003800200 */
.L_x_84:
[----:B------:R-:W-:Y:S05]  /*6470*/  BRA `(.L_x_82) ;  /* 0x0000000800207947 */ /* 0x000fea0003800000 */
.L_x_83:
[----:B------:R-:W-:Y:S01]  /*6480*/  UISETP.GE.U32.AND UP0, UPT, UR49, 0x7, UPT ;  /* 0x000000073100788c */ /* 0x000fe2000bf06070 */
[----:B------:R-:W-:Y:S02]  /*6490*/  IMAD.MOV.U32 R11, RZ, RZ, RZ ;  /* 0x000000ffff0b7224 */ /* 0x000fe400078e00ff */
[----:B------:R-:W-:Y:S01]  /*64a0*/  IMAD.MOV.U32 R3, RZ, RZ, RZ ;  /* 0x000000ffff037224 */ /* 0x000fe200078e00ff */
[----:B------:R-:W-:-:S09]  /*64b0*/  UISETP.GE.U32.AND.EX UP0, UPT, UR57, URZ, UPT, UP0 ;  /* 0x000000ff3900728c */ /* 0x000fd2000bf06100 */
[----:B------:R-:W-:Y:S05]  /*64c0*/  BRA.U !UP0, `(.L_x_92) ;  /* 0x0000000108e87547 */ /* 0x000fea000b800000 */
[----:B------:R-:W-:Y:S01]  /*64d0*/  DMUL R4, RZ, R8 ;  /* 0x00000008ff047228 */ /* 0x000fe20000000000 */
[----:B------:R-:W-:Y:S01]  /*64e0*/  BSSY.RECONVERGENT B0, `(.L_x_93) ;  /* 0x0000035000007945 */ /* 0x000fe20003800200 */
[----:B------:R-:W-:Y:S02]  /*64f0*/  IMAD.MOV.U32 R79, RZ, RZ, RZ ;  /* 0x000000ffff4f7224 */ /* 0x000fe400078e00ff */
[----:B------:R-:W-:-:S07]  /*6500*/  IMAD.MOV.U32 R3, RZ, RZ, RZ ;  /* 0x000000ffff037224 */ /* 0x000fce00078e00ff */
.L_x_94:
[----:B------:R-:W-:Y:S01]  /*6510*/  IADD3 R0, P0, PT, R79, R30, RZ ;  /* 0x0000001e4f007210 */ /* 0x000fe20007f1e0ff */
[----:B0-----:R-:W0:Y:S04]  /*6520*/  LDCU UR4, c[0x0][0x3bc] ;  /* 0x00007780ff0477ac */ /* 0x001e280008000800 */
[----:B------:R-:W-:Y:S01]  /*6530*/  IMAD.X R11, R3, 0x1, R64, P0 ;  /* 0x00000001030b7824 */ /* 0x000fe200000e0640 */
[----:B------:R-:W-:-:S04]  /*6540*/  LEA R12, P0, R0, UR42, 0x3 ;  /* 0x0000002a000c7c11 */ /* 0x000fc8000f8018ff */
[----:B------:R-:W-:-:S05]  /*6550*/  LEA.HI.X R13, R0, UR43, R11, 0x3, P0 ;  /* 0x0000002b000d7c11 */ /* 0x000fca00080f1c0b */
[----:B------:R-:W2:Y:S04]  /*6560*/  LD.E.64 R76, desc[UR36][R12.64] ;  /* 0x000000240c4c7980 */ /* 0x000ea8000c101b00 */
[----:B------:R-:W3:Y:S04]  /*6570*/  LD.E.64 R74, desc[UR36][R12.64+0x8] ;  /* 0x000008240c4a7980 */ /* 0x000ee8000c101b00 */
[----:B------:R-:W4:Y:S04]  /*6580*/  LD.E.64 R72, desc[UR36][R12.64+0x10] ;  /* 0x000010240c487980 */ /* 0x000f28000c101b00 */
[----:B------:R-:W5:Y:S04]  /*6590*/  LD.E.64 R20, desc[UR36][R12.64+0x18] ;  /* 0x000018240c147980 */ /* 0x000f68000c101b00 */
[----:B------:R-:W5:Y:S04]  /*65a0*/  LD.E.64 R14, desc[UR36][R12.64+0x20] ;  /* 0x000020240c0e7980 */ /* 0x000f68000c101b00 */
[----:B------:R-:W5:Y:S04]  /*65b0*/  LD.E.64 R10, desc[UR36][R12.64+0x28] ;  /* 0x000028240c0a7980 */ /* 0x000f68000c101b00 */
[----:B------:R-:W5:Y:S04]  /*65c0*/  LD.E.64 R68, desc[UR36][R12.64+0x30] ;  /* 0x000030240c447980 */ /* 0x000f68000c101b00 */
[----:B------:R-:W5:Y:S01]  /*65d0*/  LD.E.64 R60, desc[UR36][R12.64+0x38] ;  /* 0x000038240c3c7980 */ /* 0x000f62000c101b00 */
[----:B------:R-:W-:-:S04]  /*65e0*/  IADD3 R79, P1, PT, R79, 0x8, RZ ;  /* 0x000000084f4f7810 */ /* 0x000fc80007f3e0ff */
[----:B------:R-:W-:Y:S01]  /*65f0*/  ISETP.NE.U32.AND P0, PT, R79, UR54, PT ;  /* 0x000000364f007c0c */ /* 0x000fe2000bf05070 */
[----:B------:R-:W-:-:S05]  /*6600*/  IMAD.X R3, RZ, RZ, R3, P1 ;  /* 0x000000ffff037224 */ /* 0x000fca00008e0603 */
[----:B0-----:R-:W-:Y:S01]  /*6610*/  ISETP.NE.AND.EX P0, PT, R3, UR4, PT, P0 ;  /* 0x0000000403007c0c */ /* 0x001fe2000bf05300 */
[-C--:B--2---:R-:W-:Y:S02]  /*6620*/  DMUL R76, R76, R6.reuse ;  /* 0x000000064c4c7228 */ /* 0x084fe40000000000 */
[-C--:B---3--:R-:W-:Y:S02]  /*6630*/  DMUL R74, R74, R6.reuse ;  /* 0x000000064a4a7228 */ /* 0x088fe40000000000 */
[----:B----4-:R-:W-:-:S04]  /*6640*/  DMUL R72, R72, R6 ;  /* 0x0000000648487228 */ /* 0x010fc80000000000 */
[----:B------:R-:W-:Y:S02]  /*6650*/  DMUL R76, R76, R62 ;  /* 0x0000003e4c4c7228 */ /* 0x000fe40000000000 */
[----:B-----5:R-:W-:Y:S02]  /*6660*/  DMUL R20, R20, R6 ;  /* 0x0000000614147228 */ /* 0x020fe40000000000 */
[----:B------:R-:W-:Y:S02]  /*6670*/  DMUL R74, R74, R62 ;  /* 0x0000003e4a4a7228 */ /* 0x000fe40000000000 */
[----:B------:R-:W-:Y:S02]  /*6680*/  DMUL R14, R14, R6 ;  /* 0x000000060e0e7228 */ /* 0x000fe40000000000 */
[----:B------:R-:W-:Y:S02]  /*6690*/  DMUL R72, R72, R62 ;  /* 0x0000003e48487228 */ /* 0x000fe40000000000 */
[----:B------:R-:W-:-:S02]  /*66a0*/  DMUL R10, R10, R6 ;  /* 0x000000060a0a7228 */ /* 0x000fc40000000000 */
[----:B------:R-:W-:Y:S02]  /*66b0*/  DMUL R20, R20, R62 ;  /* 0x0000003e14147228 */ /* 0x000fe40000000000 */
[----:B------:R-:W-:Y:S02]  /*66c0*/  DMUL R68, R68, R6 ;  /* 0x0000000644447228 */ /* 0x000fe40000000000 */
[----:B------:R-:W-:Y:S02]  /*66d0*/  DMUL R14, R14, R62 ;  /* 0x0000003e0e0e7228 */ /* 0x000fe40000000000 */
[----:B------:R-:W-:Y:S02]  /*66e0*/  DMUL R60, R60, R6 ;  /* 0x000000063c3c7228 */ /* 0x000fe40000000000 */
[-C--:B------:R-:W-:Y:S02]  /*66f0*/  DMUL R10, R10, R62.reuse ;  /* 0x0000003e0a0a7228 */ /* 0x080fe40000000000 */
[----:B------:R-:W-:-:S02]  /*6700*/  DMUL R68, R68, R62 ;  /* 0x0000003e44447228 */ /* 0x000fc40000000000 */
[--C-:B------:R-:W-:Y:S02]  /*6710*/  DFMA R76, R8, R76, R4.reuse ;  /* 0x0000004c084c722b */ /* 0x100fe40000000004 */
[----:B------:R-:W-:Y:S02]  /*6720*/  DMUL R60, R60, R62 ;  /* 0x0000003e3c3c7228 */ /* 0x000fe40000000000 */
[C-C-:B------:R-:W-:Y:S02]  /*6730*/  DFMA R74, R8.reuse, R74, R4.reuse ;  /* 0x0000004a084a722b */ /* 0x140fe40000000004 */
[C-C-:B------:R-:W-:Y:S01]  /*6740*/  DFMA R72, R8.reuse, R72, R4.reuse ;  /* 0x000000480848722b */ /* 0x140fe20000000004 */
[----:B------:R0:W-:Y:S01]  /*6750*/  ST.E.64 desc[UR36][R12.64], R76 ;  /* 0x0000004c0c007985 */ /* 0x0001e2000c101b24 */
[C-C-:B------:R-:W-:Y:S02]  /*6760*/  DFMA R20, R8.reuse, R20, R4.reuse ;  /* 0x000000140814722b */ /* 0x140fe40000000004 */
[C-C-:B------:R-:W-:Y:S01]  /*6770*/  DFMA R14, R8.reuse, R14, R4.reuse ;  /* 0x0000000e080e722b */ /* 0x140fe20000000004 */
[----:B------:R0:W-:Y:S01]  /*6780*/  ST.E.64 desc[UR36][R12.64+0x8], R74 ;  /* 0x0000084a0c007985 */ /* 0x0001e2000c101b24 */
[----:B------:R-:W-:-:S02]  /*6790*/  DFMA R10, R8, R10, R4 ;  /* 0x0000000a080a722b */ /* 0x000fc40000000004 */
[C-C-:B------:R-:W-:Y:S01]  /*67a0*/  DFMA R68, R8.reuse, R68, R4.reuse ;  /* 0x000000440844722b */ /* 0x140fe20000000004 */
[----:B------:R0:W-:Y:S01]  /*67b0*/  ST.E.64 desc[UR36][R12.64+0x10], R72 ;  /* 0x000010480c007985 */ /* 0x0001e2000c101b24 */
[----:B------:R-:W-:-:S03]  /*67c0*/  DFMA R60, R8, R60, R4 ;  /* 0x0000003c083c722b */ /* 0x000fc60000000004 */
[----:B------:R0:W-:Y:S04]  /*67d0*/  ST.E.64 desc[UR36][R12.64+0x18], R20 ;  /* 0x000018140c007985 */ /* 0x0001e8000c101b24 */
[----:B------:R0:W-:Y:S04]  /*67e0*/  ST.E.64 desc[UR36][R12.64+0x20], R14 ;  /* 0x0000200e0c007985 */ /* 0x0001e8000c101b24 */
[----:B------:R0:W-:Y:S04]  /*67f0*/  ST.E.64 desc[UR36][R12.64+0x28], R10 ;  /* 0x0000280a0c007985 */ /* 0x0001e8000c101b24 */
[----:B------:R0:W-:Y:S04]  /*6800*/  ST.E.64 desc[UR36][R12.64+0x30], R68 ;  /* 0x000030440c007985 */ /* 0x0001e8000c101b24 */
[----:B------:R0:W-:Y:S01]  /*6810*/  ST.E.64 desc[UR36][R12.64+0x38], R60 ;  /* 0x0000383c0c007985 */ /* 0x0001e2000c101b24 */
[----:B------:R-:W-:Y:S05]  /*6820*/  @P0 BRA `(.L_x_94) ;  /* 0xfffffffc00380947 */ /* 0x000fea000383ffff */
[----:B------:R-:W-:Y:S05]  /*6830*/  BSYNC.RECONVERGENT B0 ;  /* 0x0000000000007941 */ /* 0x000fea0003800200 */
.L_x_93:
[----:B------:R-:W1:Y:S01]  /*6840*/  LDCU UR4, c[0x0][0x3bc] ;  /* 0x00007780ff0477ac */ /* 0x000e620008000800 */
[----:B0-----:R-:W-:Y:S02]  /*6850*/  IMAD.U32 R11, RZ, RZ, UR54 ;  /* 0x00000036ff0b7e24 */ /* 0x001fe4000f8e00ff */
[----:B-1----:R-:W-:-:S07]  /*6860*/  IMAD.U32 R3, RZ, RZ, UR4 ;  /* 0x00000004ff037e24 */ /* 0x002fce000f8e00ff */
.L_x_92:
        /* <DEDUP_REMOVED lines=8> */
[----:B------:R-:W-:-:S04]  /*68f0*/  IADD3 R0, P0, PT, R11, R30, RZ ;  /* 0x0000001e0b007210 */ /* 0x000fc80007f1e0ff */
[----:B------:R-:W-:Y:S02]  /*6900*/  IADD3.X R5, PT, PT, R3, R64, RZ, P0, !PT ;  /* 0x0000004003057210 */ /* 0x000fe400007fe4ff */
[----:B------:R-:W-:-:S04]  /*6910*/  LEA R4, P0, R0, UR42, 0x3 ;  /* 0x0000002a00047c11 */ /* 0x000fc8000f8018ff */
[----:B------:R-:W-:-:S05]  /*6920*/  LEA.HI.X R5, R0, UR43, R5, 0x3, P0 ;  /* 0x0000002b00057c11 */ /* 0x000fca00080f1c05 */
[----:B------:R-:W2:Y:S04]  /*6930*/  LD.E.64 R12, desc[UR36][R4.64] ;  /* 0x00000024040c7980 */ /* 0x000ea8000c101b00 */
[----:B------:R-:W3:Y:S04]  /*6940*/  LD.E.64 R14, desc[UR36][R4.64+0x8] ;  /* 0x00000824040e7980 */ /* 0x000ee8000c101b00 */
[----:B------:R-:W4:Y:S04]  /*6950*/  LD.E.64 R20, desc[UR36][R4.64+0x10] ;  /* 0x0000102404147980 */ /* 0x000f28000c101b00 */
[----:B------:R-:W5:Y:S01]  /*6960*/  LD.E.64 R60, desc[UR36][R4.64+0x18] ;  /* 0x00001824043c7980 */ /* 0x000f62000c101b00 */
[----:B------:R-:W-:-:S05]  /*6970*/  IADD3 R11, P0, PT, R11, 0x4, RZ ;  /* 0x000000040b0b7810 */ /* 0x000fca0007f1e0ff */
[----:B------:R-:W-:Y:S01]  /*6980*/  IMAD.X R3, RZ, RZ, R3, P0 ;  /* 0x000000ffff037224 */ /* 0x000fe200000e0603 */
[-C--:B--2---:R-:W-:Y:S02]  /*6990*/  DMUL R12, R12, R6.reuse ;  /* 0x000000060c0c7228 */ /* 0x084fe40000000000 */
[-C--:B---3--:R-:W-:Y:S02]  /*69a0*/  DMUL R14, R14, R6.reuse ;  /* 0x000000060e0e7228 */ /* 0x088fe40000000000 */
[----:B----4-:R-:W-:-:S04]  /*69b0*/  DMUL R20, R20, R6 ;  /* 0x0000000614147228 */ /* 0x010fc80000000000 */
[----:B------:R-:W-:Y:S02]  /*69c0*/  DMUL R12, R12, R62 ;  /* 0x0000003e0c0c7228 */ /* 0x000fe40000000000 */
[----:B-----5:R-:W-:Y:S02]  /*69d0*/  DMUL R60, R60, R6 ;  /* 0x000000063c3c7228 */ /* 0x020fe40000000000 */
[-C--:B------:R-:W-:Y:S02]  /*69e0*/  DMUL R14, R14, R62.reuse ;  /* 0x0000003e0e0e7228 */ /* 0x080fe40000000000 */
[----:B------:R-:W-:Y:S02]  /*69f0*/  DMUL R20, R20, R62 ;  /* 0x0000003e14147228 */ /* 0x000fe40000000000 */
[----:B------:R-:W-:Y:S02]  /*6a00*/  DMUL R12, R8, R12 ;  /* 0x0000000c080c7228 */ /* 0x000fe40000000000 */
[----:B------:R-:W-:-:S02]  /*6a10*/  DMUL R60, R60, R62 ;  /* 0x0000003e3c3c7228 */ /* 0x000fc40000000000 */
[C---:B------:R-:W-:Y:S02]  /*6a20*/  DMUL R14, R8.reuse, R14 ;  /* 0x0000000e080e7228 */ /* 0x040fe40000000000 */
[C---:B------:R-:W-:Y:S02]  /*6a30*/  DMUL R20, R8.reuse, R20 ;  /* 0x0000001408147228 */ /* 0x040fe40000000000 */
[----:B------:R-:W-:Y:S02]  /*6a40*/  DFMA R12, RZ, R8, R12 ;  /* 0x00000008ff0c722b */ /* 0x000fe4000000000c */
[----:B------:R-:W-:Y:S02]  /*6a50*/  DMUL R60, R8, R60 ;  /* 0x0000003c083c7228 */ /* 0x000fe40000000000 */
[-C--:B------:R-:W-:Y:S02]  /*6a60*/  DFMA R14, RZ, R8.reuse, R14 ;  /* 0x00000008ff0e722b */ /* 0x080fe4000000000e */
[-C--:B------:R-:W-:Y:S01]  /*6a70*/  DFMA R20, RZ, R8.reuse, R20 ;  /* 0x00000008ff14722b */ /* 0x080fe20000000014 */
[----:B------:R0:W-:Y:S03]  /*6a80*/  ST.E.64 desc[UR36][R4.64], R12 ;  /* 0x0000000c04007985 */ /* 0x0001e6000c101b24 */
[----:B------:R-:W-:Y:S01]  /*6a90*/  DFMA R60, RZ, R8, R60 ;  /* 0x00000008ff3c722b */ /* 0x000fe2000000003c */
[----:B------:R0:W-:Y:S04]  /*6aa0*/  ST.E.64 desc[UR36][R4.64+0x8], R14 ;  /* 0x0000080e04007985 */ /* 0x0001e8000c101b24 */
[----:B------:R0:W-:Y:S04]  /*6ab0*/  ST.E.64 desc[UR36][R4.64+0x10], R20 ;  /* 0x0000101404007985 */ /* 0x0001e8000c101b24 */
[----:B------:R0:W-:Y:S02]  /*6ac0*/  ST.E.64 desc[UR36][R4.64+0x18], R60 ;  /* 0x0000183c04007985 */ /* 0x0001e4000c101b24 */
.L_x_95:
[----:B------:R-:W-:Y:S05]  /*6ad0*/  BRA.U !UP1, `(.L_x_82) ;  /* 0x0000000109887547 */ /* 0x000fea000b800000 */
[----:B------:R-:W-:Y:S02]  /*6ae0*/  ISETP.NE.U32.AND P0, PT, RZ, UR59, PT ;  /* 0x0000003bff007c0c */ /* 0x000fe4000bf05070 */
[----:B------:R-:W-:Y:S02]  /*6af0*/  R2UR UR4, R16 ;  /* 0x00000000100472ca */ /* 0x000fe400000e0000 */
[----:B------:R-:W-:-:S13]  /*6b00*/  ISETP.NE.AND.EX P0, PT, RZ, UR62, PT, P0 ;  /* 0x0000003eff007c0c */ /* 0x000fda000bf05300 */
[----:B------:R-:W-:-:S05]  /*6b10*/  @P0 IADD3 R0, P1, PT, R11, R30, RZ ;  /* 0x0000001e0b000210 */ /* 0x000fca0007f3e0ff */
[----:B0-----:R-:W-:Y:S01]  /*6b20*/  @P0 IMAD.X R5, R3, 0x1, R64, P1 ;  /* 0x0000000103050824 */ /* 0x001fe200008e0640 */
[----:B------:R-:W-:-:S04]  /*6b30*/  @P0 LEA R4, P1, R0, UR42, 0x3 ;  /* 0x0000002a00040c11 */ /* 0x000fc8000f8218ff */
[----:B------:R-:W-:-:S05]  /*6b40*/  @P0 LEA.HI.X R5, R0, UR43, R5, 0x3, P1 ;  /* 0x0000002b00050c11 */ /* 0x000fca00088f1c05 */
[----:B------:R-:W2:Y:S04]  /*6b50*/  @P0 LD.E.64 R12, desc[UR36][R4.64] ;  /* 0x00000024040c0980 */ /* 0x000ea8000c101b00 */
[----:B------:R-:W3:Y:S01]  /*6b60*/  @P0 LD.E.64 R14, desc[UR36][R4.64+0x8] ;  /* 0x00000824040e0980 */ /* 0x000ee2000c101b00 */
[----:B------:R-:W-:Y:S01]  /*6b70*/  UISETP.NE.U32.AND UP0, UPT, UR4, URZ, UPT ;  /* 0x000000ff0400728c */ /* 0x000fe2000bf05070 */
[----:B------:R-:W-:-:S03]  /*6b80*/  @P0 IADD3 R11, P1, PT, R11, 0x2, RZ ;  /* 0x000000020b0b0810 */ /* 0x000fc60007f3e0ff */
[----:B------:R-:W-:Y:S02]  /*6b90*/  UISETP.NE.AND.EX UP0, UPT, URZ, URZ, UPT, UP0 ;  /* 0x000000ffff00728c */ /* 0x000fe4000bf05300 */
[----:B------:R-:W-:Y:S01]  /*6ba0*/  @P0 IMAD.X R3, RZ, RZ, R3, P1 ;  /* 0x000000ffff030224 */ /* 0x000fe200008e0603 */
[-C--:B--2---:R-:W-:Y:S02]  /*6bb0*/  @P0 DMUL R12, R12, R6.reuse ;  /* 0x000000060c0c0228 */ /* 0x084fe40000000000 */
[----:B---3--:R-:W-:-:S06]  /*6bc0*/  @P0 DMUL R14, R14, R6 ;  /* 0x000000060e0e0228 */ /* 0x008fcc0000000000 */
[-C--:B------:R-:W-:Y:S02]  /*6bd0*/  @P0 DMUL R12, R12, R62.reuse ;  /* 0x0000003e0c0c0228 */ /* 0x080fe40000000000 */
[----:B------:R-:W-:-:S06]  /*6be0*/  @P0 DMUL R14, R14, R62 ;  /* 0x0000003e0e0e0228 */ /* 0x000fcc0000000000 */
[C---:B------:R-:W-:Y:S02]  /*6bf0*/  @P0 DMUL R12, R8.reuse, R12 ;  /* 0x0000000c080c0228 */ /* 0x040fe40000000000 */
[----:B------:R-:W-:-:S06]  /*6c00*/  @P0 DMUL R14, R8, R14 ;  /* 0x0000000e080e0228 */ /* 0x000fcc0000000000 */
[-C--:B------:R-:W-:Y:S02]  /*6c10*/  @P0 DFMA R12, RZ, R8.reuse, R12 ;  /* 0x00000008ff0c022b */ /* 0x080fe4000000000c */
[----:B------:R-:W-:-:S05]  /*6c20*/  @P0 DFMA R14, RZ, R8, R14 ;  /* 0x00000008ff0e022b */ /* 0x000fca000000000e */
[----:B------:R1:W-:Y:S04]  /*6c30*/  @P0 ST.E.64 desc[UR36][R4.64], R12 ;  /* 0x0000000c04000985 */ /* 0x0003e8000c101b24 */
[----:B------:R1:W-:Y:S01]  /*6c40*/  @P0 ST.E.64 desc[UR36][R4.64+0x8], R14 ;  /* 0x0000080e04000985 */ /* 0x0003e2000c101b24 */
[----:B------:R-:W-:Y:S05]  /*6c50*/  BRA.U !UP0, `(.L_x_82) ;  /* 0x0000000108287547 */ /* 0x000fea000b800000 */
[----:B------:R-:W-:-:S05]  /*6c60*/  IADD3 R11, P0, PT, R11, R30, RZ ;  /* 0x0000001e0b0b7210 */ /* 0x000fca0007f1e0ff */
[----:B------:R-:W-:Y:S01]  /*6c70*/  IMAD.X R0, R3, 0x1, R64, P0 ;  /* 0x0000000103007824 */ /* 0x000fe200000e0640 */
[----:B-1----:R-:W-:-:S04]  /*6c80*/  LEA R4, P0, R11, UR42, 0x3 ;  /* 0x0000002a0b047c11 */ /* 0x002fc8000f8018ff */
[----:B------:R-:W-:-:S05]  /*6c90*/  LEA.HI.X R5, R11, UR43, R0, 0x3, P0 ;  /* 0x0000002b0b057c11 */ /* 0x000fca00080f1c00 */
[----:B------:R-:W2:Y:S02]  /*6ca0*/  LD.E.64 R10, desc[UR36][R4.64] ;  /* 0x00000024040a7980 */ /* 0x000ea4000c101b00 */
[----:B--2---:R-:W-:-:S08]  /*6cb0*/  DMUL R10, R10, R6 ;  /* 0x000000060a0a7228 */ /* 0x004fd00000000000 */
[----:B------:R-:W-:-:S08]  /*6cc0*/  DMUL R10, R10, R62 ;  /* 0x0000003e0a0a7228 */ /* 0x000fd00000000000 */
[----:B------:R-:W-:-:S08]  /*6cd0*/  DMUL R10, R8, R10 ;  /* 0x0000000a080a7228 */ /* 0x000fd00000000000 */
[----:B------:R-:W-:-:S07]  /*6ce0*/  DFMA R10, RZ, R8, R10 ;  /* 0x00000008ff0a722b */ /* 0x000fce000000000a */
[----:B------:R2:W-:Y:S04]  /*6cf0*/  ST.E.64 desc[UR36][R4.64], R10 ;  /* 0x0000000a04007985 */ /* 0x0005e8000c101b24 */
.L_x_82:
[----:B------:R-:W-:-:S13]  /*6d00*/  ISETP.NE.AND P0, PT, R71, RZ, PT ;  /* 0x000000ff4700720c */ /* 0x000fda0003f05270 */
[----:B------:R-:W-:Y:S05]  /*6d10*/  @P0 BRA `(.L_x_96) ;  /* 0xffffffa000440947 */ /* 0x000fea000383ffff */
.L_x_5:
[----:B-----5:R3:W-:Y:S04]  /*6d20*/  ST.E.64 desc[UR36][R38.64], R34 ;  /* 0x0000002226007985 */ /* 0x0207e8000c101b24 */
[----:B------:R3:W-:Y:S02]  /*6d30*/  ST.E.64 desc[UR36][R36.64], R32 ;  /* 0x0000002024007985 */ /* 0x0007e4000c101b24 */
.L_x_4:
[----:B------:R-:W-:Y:S05]  /*6d40*/  BSYNC.RECONVERGENT B6 ;  /* 0x0000000000067941 */ /* 0x000fea0003800200 */
.L_x_3:
[----:B------:R-:W-:-:S13]  /*6d50*/  ISETP.NE.AND P0, PT, R70, RZ, PT ;  /* 0x000000ff4600720c */ /* 0x000fda0003f05270 */
[----:B------:R-:W-:Y:S05]  /*6d60*/  @P0 BRA `(.L_x_97) ;  /* 0xffffff9c002c0947 */ /* 0x000fea000383ffff */
[----:B------:R-:W-:Y:S05]  /*6d70*/  BSYNC.RECONVERGENT B7 ;  /* 0x0000000000077941 */ /* 0x000fea0003800200 */
.L_x_2:
[----:B------:R-:W-:Y:S05]  /*6d80*/  EXIT ;  /* 0x000000000000794d */ /* 0x000fea0003800000 */
        .weak           $__internal_0_$__cuda_sm20_dblrcp_rn_slowpath_v3
        .type           $__internal_0_$__cuda_sm20_dblrcp_rn_slowpath_v3,@function
        .size           $__internal_0_$__cuda_sm20_dblrcp_rn_slowpath_v3,($__internal_1_$__cuda_sm20_div_u64 - $__internal_0_$__cuda_sm20_dblrcp_rn_slowpath_v3)
$__internal_0_$__cuda_sm20_dblrcp_rn_slowpath_v3:
[----:B------:R-:W-:Y:S01]  /*6d90*/  IMAD.MOV.U32 R8, RZ, RZ, R68 ;  /* 0x000000ffff087224 */ /* 0x000fe200078e0044 */
[----:B------:R-:W-:Y:S01]  /*6da0*/  BSSY.RECONVERGENT B1, `(.L_x_98) ;  /* 0x0000025000017945 */ /* 0x000fe20003800200 */
[----:B------:R-:W-:-:S06]  /*6db0*/  IMAD.MOV.U32 R9, RZ, RZ, R69 ;  /* 0x000000ffff097224 */ /* 0x000fcc00078e0045 */
[----:B------:R-:W-:-:S14]  /*6dc0*/  DSETP.GTU.AND P1, PT, |R8|, +INF , PT ;  /* 0x7ff000000800742a */ /* 0x000fdc0003f2c200 */
[----:B------:R-:W-:Y:S05]  /*6dd0*/  @P1 BRA `(.L_x_99) ;  /* 0x00000000007c1947 */ /* 0x000fea0003800000 */
[----:B------:R-:W-:-:S05]  /*6de0*/  LOP3.LUT R13, R69, 0x7fffffff, RZ, 0xc0, !PT ;  /* 0x7fffffff450d7812 */ /* 0x000fca00078ec0ff */
[----:B------:R-:W-:-:S05]  /*6df0*/  VIADD R3, R13, 0xffffffff ;  /* 0xffffffff0d037836 */ /* 0x000fca0000000000 */
[----:B------:R-:W-:-:S13]  /*6e00*/  ISETP.GE.U32.AND P1, PT, R3, 0x7fefffff, PT ;  /* 0x7fefffff0300780c */ /* 0x000fda0003f26070 */
[----:B------:R-:W-:Y:S01]  /*6e10*/  @P1 LOP3.LUT R11, R9, 0x7ff00000, RZ, 0x3c, !PT ;  /* 0x7ff00000090b1812 */ /* 0x000fe200078e3cff */
[----:B------:R-:W-:Y:S01]  /*6e20*/  @P1 IMAD.MOV.U32 R10, RZ, RZ, RZ ;  /* 0x000000ffff0a1224 */ /* 0x000fe200078e00ff */
[----:B------:R-:W-:Y:S06]  /*6e30*/  @P1 BRA `(.L_x_100) ;  /* 0x00000000006c1947 */ /* 0x000fec0003800000 */
[----:B------:R-:W-:-:S13]  /*6e40*/  ISETP.GE.U32.AND P1, PT, R13, 0x1000001, PT ;  /* 0x010000010d00780c */ /* 0x000fda0003f26070 */
[----:B------:R-:W-:Y:S05]  /*6e50*/  @!P1 BRA `(.L_x_101) ;  /* 0x0000000000349947 */ /* 0x000fea0003800000 */
[----:B------:R-:W-:Y:S01]  /*6e60*/  VIADD R11, R9, 0xc0200000 ;  /* 0xc0200000090b7836 */ /* 0x000fe20000000000 */
[----:B------:R-:W-:-:S03]  /*6e70*/  MOV R10, R8 ;  /* 0x00000008000a7202 */ /* 0x000fc60000000f00 */
[----:B------:R-:W0:Y:S03]  /*6e80*/  MUFU.RCP64H R13, R11 ;  /* 0x0000000b000d7308 */ /* 0x000e260000001800 */
[----:B0-----:R-:W-:-:S08]  /*6e90*/  DFMA R14, -R10, R12, 1 ;  /* 0x3ff000000a0e742b */ /* 0x001fd0000000010c */
[----:B------:R-:W-:-:S08]  /*6ea0*/  DFMA R14, R14, R14, R14 ;  /* 0x0000000e0e0e722b */ /* 0x000fd0000000000e */
[----:B------:R-:W-:-:S08]  /*6eb0*/  DFMA R14, R12, R14, R12 ;  /* 0x0000000e0c0e722b */ /* 0x000fd0000000000c */
[----:B------:R-:W-:-:S08]  /*6ec0*/  DFMA R12, -R10, R14, 1 ;  /* 0x3ff000000a0c742b */ /* 0x000fd0000000010e */
[----:B------:R-:W-:-:S08]  /*6ed0*/  DFMA R12, R14, R12, R14 ;  /* 0x0000000c0e0c722b */ /* 0x000fd0000000000e */
[----:B------:R-:W-:-:S08]  /*6ee0*/  DMUL R12, R12, 2.2250738585072013831e-308 ;  /* 0x001000000c0c7828 */ /* 0x000fd00000000000 */
[----:B------:R-:W-:-:S08]  /*6ef0*/  DFMA R8, -R8, R12, 1 ;  /* 0x3ff000000808742b */ /* 0x000fd0000000010c */
[----:B------:R-:W-:-:S08]  /*6f00*/  DFMA R8, R8, R8, R8 ;  /* 0x000000080808722b */ /* 0x000fd00000000008 */
[----:B------:R-:W-:Y:S01]  /*6f10*/  DFMA R10, R12, R8, R12 ;  /* 0x000000080c0a722b */ /* 0x000fe2000000000c */
[----:B------:R-:W-:Y:S10]  /*6f20*/  BRA `(.L_x_100) ;  /* 0x0000000000307947 */ /* 0x000ff40003800000 */
.L_x_101:
[----:B------:R-:W-:Y:S01]  /*6f30*/  DMUL R8, R8, 8.11296384146066816958e+31 ;  /* 0x4690000008087828 */ /* 0x000fe20000000000 */
[----:B------:R-:W-:-:S05]  /*6f40*/  IMAD.MOV.U32 R10, RZ, RZ, R12 ;  /* 0x000000ffff0a7224 */ /* 0x000fca00078e000c */
[----:B------:R-:W0:Y:S02]  /*6f50*/  MUFU.RCP64H R11, R9 ;  /* 0x00000009000b7308 */ /* 0x000e240000001800 */
[----:B0-----:R-:W-:-:S08]  /*6f60*/  DFMA R12, -R8, R10, 1 ;  /* 0x3ff00000080c742b */ /* 0x001fd0000000010a */
[----:B------:R-:W-:-:S08]  /*6f70*/  DFMA R12, R12, R12, R12 ;  /* 0x0000000c0c0c722b */ /* 0x000fd0000000000c */
[----:B------:R-:W-:-:S08]  /*6f80*/  DFMA R12, R10, R12, R10 ;  /* 0x0000000c0a0c722b */ /* 0x000fd0000000000a */
[----:B------:R-:W-:-:S08]  /*6f90*/  DFMA R10, -R8, R12, 1 ;  /* 0x3ff00000080a742b */ /* 0x000fd0000000010c */
[----:B------:R-:W-:-:S08]  /*6fa0*/  DFMA R10, R12, R10, R12 ;  /* 0x0000000a0c0a722b */ /* 0x000fd0000000000c */
[----:B------:R-:W-:Y:S01]  /*6fb0*/  DMUL R10, R10, 8.11296384146066816958e+31 ;  /* 0x469000000a0a7828 */ /* 0x000fe20000000000 */
[----:B------:R-:W-:Y:S10]  /*6fc0*/  BRA `(.L_x_100) ;  /* 0x0000000000087947 */ /* 0x000ff40003800000 */
.L_x_99:
[----:B------:R-:W-:Y:S01]  /*6fd0*/  LOP3.LUT R11, R9, 0x80000, RZ, 0xfc, !PT ;  /* 0x00080000090b7812 */ /* 0x000fe200078efcff */
[----:B------:R-:W-:-:S07]  /*6fe0*/  IMAD.MOV.U32 R10, RZ, RZ, R8 ;  /* 0x000000ffff0a7224 */ /* 0x000fce00078e0008 */
.L_x_100:
[----:B------:R-:W-:Y:S05]  /*6ff0*/  BSYNC.RECONVERGENT B1 ;  /* 0x0000000000017941 */ /* 0x000fea0003800200 */
.L_x_98:
[----:B------:R-:W-:Y:S02]  /*7000*/  IMAD.MOV.U32 R8, RZ, RZ, R0 ;  /* 0x000000ffff087224 */ /* 0x000fe400078e0000 */
[----:B------:R-:W-:-:S04]  /*7010*/  IMAD.MOV.U32 R9, RZ, RZ, 0x0 ;  /* 0x00000000ff097424 */ /* 0x000fc800078e00ff */
[----:B------:R-:W-:Y:S05]  /*7020*/  RET.REL.NODEC R8 `(__attn_f64) ;  /* 0xffffff8c08f47950 */ /* 0x000fea0003c3ffff */
        .weak           $__internal_1_$__cuda_sm20_div_u64
        .type           $__internal_1_$__cuda_sm20_div_u64,@function
        .size           $__internal_1_$__cuda_sm20_div_u64,(.L_x_104 - $__internal_1_$__cuda_sm20_div_u64)
$__internal_1_$__cuda_sm20_div_u64:
[----:B------:R-:W0:Y:S08]  /*7030*/  I2F.U64.RP R72, R14 ;  /* 0x0000000e00487312 */ /* 0x000e300000309000 */
[----:B0-----:R-:W0:Y:S02]  /*7040*/  MUFU.RCP R72, R72 ;  /* 0x0000004800487308 */ /* 0x001e240000001000 */
[----:B0-----:R-:W-:-:S06]  /*7050*/  VIADD R10, R72, 0x1ffffffe ;  /* 0x1ffffffe480a7836 */ /* 0x001fcc0000000000 */
[----:B------:R-:W0:Y:S02]  /*7060*/  F2I.U64.TRUNC R10, R10 ;  /* 0x0000000a000a7311 */ /* 0x000e24000020d800 */
[----:B0-----:R-:W-:-:S04]  /*7070*/  IMAD.WIDE.U32 R12, R10, R14, RZ ;  /* 0x0000000e0a0c7225 */ /* 0x001fc800078e00ff */
[----:B------:R-:W-:Y:S01]  /*7080*/  IMAD R13, R10, R15, R13 ;  /* 0x0000000f0a0d7224 */ /* 0x000fe200078e020d */
[----:B------:R-:W-:-:S03]  /*7090*/  IADD3 R75, P0, PT, RZ, -R12, RZ ;  /* 0x8000000cff4b7210 */ /* 0x000fc60007f1e0ff */
[----:B------:R-:W-:Y:S02]  /*70a0*/  IMAD R13, R11, R14, R13 ;  /* 0x0000000e0b0d7224 */ /* 0x000fe400078e020d */
[----:B------:R-:W-:-:S04]  /*70b0*/  IMAD.HI.U32 R12, R10, R75, RZ ;  /* 0x0000004b0a0c7227 */ /* 0x000fc800078e00ff */
[----:B------:R-:W-:Y:S02]  /*70c0*/  IMAD.X R77, RZ, RZ, ~R13, P0 ;  /* 0x000000ffff4d7224 */ /* 0x000fe400000e0e0d */
[----:B------:R-:W-:Y:S02]  /*70d0*/  IMAD.MOV.U32 R13, RZ, RZ, R10 ;  /* 0x000000ffff0d7224 */ /* 0x000fe400078e000a */
[----:B------:R-:W-:-:S04]  /*70e0*/  IMAD.WIDE.U32 R12, P0, R10, R77, R12 ;  /* 0x0000004d0a0c7225 */ /* 0x000fc8000780000c */
[----:B------:R-:W-:-:S04]  /*70f0*/  IMAD.HI.U32 R12, P1, R11, R75, R12 ;  /* 0x0000004b0b0c7227 */ /* 0x000fc8000782000c */
[CC--:B------:R-:W-:Y:S02]  /*7100*/  IMAD R13, R11.reuse, R77.reuse, RZ ;  /* 0x0000004d0b0d7224 */ /* 0x0c0fe400078e02ff */
[----:B------:R-:W-:-:S03]  /*7110*/  IMAD.HI.U32 R77, R11, R77, RZ ;  /* 0x0000004d0b4d7227 */ /* 0x000fc600078e00ff */
[----:B------:R-:W-:Y:S01]  /*7120*/  IADD3 R13, P2, PT, R13, R12, RZ ;  /* 0x0000000c0d0d7210 */ /* 0x000fe20007f5e0ff */
[----:B------:R-:W-:-:S04]  /*7130*/  IMAD.X R12, R77, 0x1, R11, P0 ;  /* 0x000000014d0c7824 */ /* 0x000fc800000e060b */
[----:B------:R-:W-:Y:S01]  /*7140*/  IMAD.WIDE.U32 R10, R13, R14, RZ ;  /* 0x0000000e0d0a7225 */ /* 0x000fe200078e00ff */
[----:B------:R-:W-:-:S03]  /*7150*/  IADD3.X R75, PT, PT, RZ, RZ, R12, P2, P1 ;  /* 0x000000ffff4b7210 */ /* 0x000fc600017e240c */
[----:B------:R-:W-:Y:S01]  /*7160*/  IMAD R11, R13, R15, R11 ;  /* 0x0000000f0d0b7224 */ /* 0x000fe200078e020b */
[----:B------:R-:W-:-:S03]  /*7170*/  IADD3 R77, P0, PT, RZ, -R10, RZ ;  /* 0x8000000aff4d7210 */ /* 0x000fc60007f1e0ff */
[----:B------:R-:W-:Y:S02]  /*7180*/  IMAD R11, R75, R14, R11 ;  /* 0x0000000e4b0b7224 */ /* 0x000fe400078e020b */
[----:B------:R-:W-:-:S04]  /*7190*/  IMAD.HI.U32 R12, R13, R77, RZ ;  /* 0x0000004d0d0c7227 */ /* 0x000fc800078e00ff */
[----:B------:R-:W-:-:S04]  /*71a0*/  IMAD.X R10, RZ, RZ, ~R11, P0 ;  /* 0x000000ffff0a7224 */ /* 0x000fc800000e0e0b */
[----:B------:R-:W-:-:S04]  /*71b0*/  IMAD.WIDE.U32 R12, P0, R13, R10, R12 ;  /* 0x0000000a0d0c7225 */ /* 0x000fc8000780000c */
[C---:B------:R-:W-:Y:S02]  /*71c0*/  IMAD R11, R75.reuse, R10, RZ ;  /* 0x0000000a4b0b7224 */ /* 0x040fe400078e02ff */
[----:B------:R-:W-:-:S04]  /*71d0*/  IMAD.HI.U32 R12, P1, R75, R77, R12 ;  /* 0x0000004d4b0c7227 */ /* 0x000fc8000782000c */
[----:B------:R-:W-:Y:S01]  /*71e0*/  IMAD.HI.U32 R10, R75, R10, RZ ;  /* 0x0000000a4b0a7227 */ /* 0x000fe200078e00ff */
[----:B------:R-:W-:-:S03]  /*71f0*/  IADD3 R12, P2, PT, R11, R12, RZ ;  /* 0x0000000c0b0c7210 */ /* 0x000fc60007f5e0ff */
[----:B------:R-:W-:Y:S01]  /*7200*/  IMAD.MOV.U32 R11, RZ, RZ, RZ ;  /* 0x000000ffff0b7224 */ /* 0x000fe200078e00ff */
[----:B------:R-:W-:Y:S01]  /*7210*/  IADD3.X R75, PT, PT, R10, R75, RZ, P0, !PT ;  /* 0x0000004b0a4b7210 */ /* 0x000fe200007fe4ff */
[----:B------:R-:W-:-:S03]  /*7220*/  IMAD.HI.U32 R10, R12, R21, RZ ;  /* 0x000000150c0a7227 */ /* 0x000fc600078e00ff */
[----:B------:R-:W-:Y:S01]  /*7230*/  IADD3.X R72, PT, PT, RZ, RZ, R75, P2, P1 ;  /* 0x000000ffff487210 */ /* 0x000fe200017e244b */
[----:B------:R-:W-:-:S04]  /*7240*/  IMAD.WIDE.U32 R10, R12, R73, R10 ;  /* 0x000000490c0a7225 */ /* 0x000fc800078e000a */
[C---:B------:R-:W-:Y:S02]  /*7250*/  IMAD R13, R72.reuse, R73, RZ ;  /* 0x00000049480d7224 */ /* 0x040fe400078e02ff */
[----:B------:R-:W-:-:S04]  /*7260*/  IMAD.HI.U32 R10, P0, R72, R21, R10 ;  /* 0x00000015480a7227 */ /* 0x000fc8000780000a */
[----:B------:R-:W-:Y:S01]  /*7270*/  IMAD.HI.U32 R12, R72, R73, RZ ;  /* 0x00000049480c7227 */ /* 0x000fe200078e00ff */
[----:B------:R-:W-:-:S03]  /*7280*/  IADD3 R13, P1, PT, R13, R10, RZ ;  /* 0x0000000a0d0d7210 */ /* 0x000fc60007f3e0ff */
[----:B------:R-:W-:Y:S02]  /*7290*/  IMAD.X R12, RZ, RZ, R12, P0 ;  /* 0x000000ffff0c7224 */ /* 0x000fe400000e060c */
[----:B------:R-:W-:-:S04]  /*72a0*/  IMAD.WIDE.U32 R10, R13, R14, RZ ;  /* 0x0000000e0d0a7225 */ /* 0x000fc800078e00ff */
[----:B------:R-:W-:Y:S01]  /*72b0*/  IMAD.X R75, RZ, RZ, R12, P1 ;  /* 0x000000ffff4b7224 */ /* 0x000fe200008e060c */
[----:B------:R-:W-:Y:S01]  /*72c0*/  IADD3 R77, P1, PT, -R10, R21, RZ ;  /* 0x000000150a4d7210 */ /* 0x000fe20007f3e1ff */
[----:B------:R-:W-:-:S03]  /*72d0*/  IMAD R11, R13, R15, R11 ;  /* 0x0000000f0d0b7224 */ /* 0x000fc600078e020b */
[-C--:B------:R-:W-:Y:S01]  /*72e0*/  ISETP.GE.U32.AND P0, PT, R77, R14.reuse, PT ;  /* 0x0000000e4d00720c */ /* 0x080fe20003f06070 */
[----:B------:R-:W-:-:S04]  /*72f0*/  IMAD R10, R75, R14, R11 ;  /* 0x0000000e4b0a7224 */ /* 0x000fc800078e020b */
[----:B------:R-:W-:Y:S01]  /*7300*/  IMAD.X R74, R73, 0x1, ~R10, P1 ;  /* 0x00000001494a7824 */ /* 0x000fe200008e0e0a */
[----:B------:R-:W-:Y:S02]  /*7310*/  IADD3 R10, P2, PT, R13, 0x1, RZ ;  /* 0x000000010d0a7810 */ /* 0x000fe40007f5e0ff */
[----:B------:R-:W-:Y:S02]  /*7320*/  IADD3 R21, P1, PT, -R14, R77, RZ ;  /* 0x0000004d0e157210 */ /* 0x000fe40007f3e1ff */
[C---:B------:R-:W-:Y:S01]  /*7330*/  ISETP.GE.U32.AND.EX P0, PT, R74.reuse, R15, PT, P0 ;  /* 0x0000000f4a00720c */ /* 0x040fe20003f06100 */
[----:B------:R-:W-:Y:S02]  /*7340*/  IMAD.X R12, RZ, RZ, R75, P2 ;  /* 0x000000ffff0c7224 */ /* 0x000fe400010e064b */
[----:B------:R-:W-:Y:S01]  /*7350*/  IMAD.X R72, R74, 0x1, ~R15, P1 ;  /* 0x000000014a487824 */ /* 0x000fe200008e0e0f */
[----:B------:R-:W-:Y:S02]  /*7360*/  SEL R11, R10, R13, P0 ;  /* 0x0000000d0a0b7207 */ /* 0x000fe40000000000 */
[----:B------:R-:W-:-:S02]  /*7370*/  SEL R21, R21, R77, P0 ;  /* 0x0000004d15157207 */ /* 0x000fc40000000000 */
[----:B------:R-:W-:Y:S02]  /*7380*/  SEL R10, R12, R75, P0 ;  /* 0x0000004b0c0a7207 */ /* 0x000fe40000000000 */
[----:B------:R-:W-:Y:S02]  /*7390*/  IADD3 R12, P2, PT, R11, 0x1, RZ ;  /* 0x000000010b0c7810 */ /* 0x000fe40007f5e0ff */
[----:B------:R-:W-:Y:S02]  /*73a0*/  SEL R72, R72, R74, P0 ;  /* 0x0000004a48487207 */ /* 0x000fe40000000000 */
[----:B------:R-:W-:Y:S01]  /*73b0*/  ISETP.GE.U32.AND P0, PT, R21, R14, PT ;  /* 0x0000000e1500720c */ /* 0x000fe20003f06070 */
[----:B------:R-:W-:Y:S01]  /*73c0*/  IMAD.X R13, RZ, RZ, R10, P2 ;  /* 0x000000ffff0d7224 */ /* 0x000fe200010e060a */
[----:B------:R-:W-:Y:S01]  /*73d0*/  ISETP.NE.U32.AND P1, PT, R14, RZ, PT ;  /* 0x000000ff0e00720c */ /* 0x000fe20003f25070 */
[----:B------:R-:W-:Y:S01]  /*73e0*/  IMAD.MOV.U32 R21, RZ, RZ, 0x0 ;  /* 0x00000000ff157424 */ /* 0x000fe200078e00ff */
[----:B------:R-:W-:-:S02]  /*73f0*/  ISETP.GE.U32.AND.EX P0, PT, R72, R15, PT, P0 ;  /* 0x0000000f4800720c */ /* 0x000fc40003f06100 */
[----:B------:R-:W-:Y:S02]  /*7400*/  ISETP.NE.AND.EX P1, PT, R15, RZ, PT, P1 ;  /* 0x000000ff0f00720c */ /* 0x000fe40003f25310 */
[----:B------:R-:W-:Y:S02]  /*7410*/  SEL R12, R12, R11, P0 ;  /* 0x0000000b0c0c7207 */ /* 0x000fe40000000000 */
[----:B------:R-:W-:Y:S02]  /*7420*/  SEL R13, R13, R10, P0 ;  /* 0x0000000a0d0d7207 */ /* 0x000fe40000000000 */
[----:B------:R-:W-:Y:S02]  /*7430*/  SEL R12, R12, 0xffffffff, P1 ;  /* 0xffffffff0c0c7807 */ /* 0x000fe40000800000 */
[----:B------:R-:W-:Y:S01]  /*7440*/  SEL R13, R13, 0xffffffff, P1 ;  /* 0xffffffff0d0d7807 */ /* 0x000fe20000800000 */
[----:B------:R-:W-:Y:S06]  /*7450*/  RET.REL.NODEC R20 `(__attn_f64) ;  /* 0xffffff8814e87950 */ /* 0x000fec0003c3ffff */
.L_x_102:
[----:B------:R-:W-:-:S00]  /*7460*/  BRA `(.L_x_102) ;  /* 0xfffffffc00fc7947 */ /* 0x000fc0000383ffff */
[----:B------:R-:W-:-:S00]  /*7470*/  NOP ;  /* 0x0000000000007918 */ /* 0x000fc00000000000 */
        /* <DEDUP_REMOVED lines=8> */
.L_x_104:


//--------------------- .nv.shared.__attn_f64     --------------------------
	.section	.nv.shared.__attn_f64,"aw",@nobits
	.sectionflags	@""
	.align	16
	.zero		1024


//--------------------- .nv.shared.reserved.0     --------------------------
	.section	.nv.shared.reserved.0,"aw",@nobits
	.weak		__nv_reservedSMEM_offset_0_alias
	.size		__nv_reservedSMEM_offset_0_alias, 0, 64
	.other		__nv_reservedSMEM_offset_0_alias,@"STO_CUDA_RESERVED_SHARED STV_DEFAULT"
__nv_reservedSMEM_offset_0_alias:
	.zero		0
	.zero		64


//--------------------- .nv.constant0.__attn_f64  --------------------------
	.section	.nv.constant0.__attn_f64,"a",@progbits
	.sectionflags	@""
	.align	4
.nv.constant0.__attn_f64:
	.zero		1028


//--------------------- SYMBOLS --------------------------

	.type		.nv.reservedSmem.offset0,@object
	.size		.nv.reservedSmem.offset0,0x4
	.type		.nv.reservedSmem.cap,@object
	.size		.nv.reservedSmem.cap,0x4
	.type		malloc,@function
